def attn_fwd(
    Q,
    K,
    V,
    Out,
    Lse,
    sm_scale,
    stride_qz,
    stride_qh,
    stride_qm,
    stride_qk,
    stride_kz,
    stride_kh,
    stride_kn,
    stride_kk,
    stride_vz,
    stride_vh,
    stride_vn,
    stride_vk,
    stride_oz,
    stride_oh,
    stride_om,
    stride_ok,
    seqlen_q,
    seqlen_k,
    BLOCK_M: tl.constexpr,
    BLOCK_N: tl.constexpr,
    HEAD_DIM: tl.constexpr,
    CAUSAL: tl.constexpr,
):
    start_m = tl.program_id(0)
    off_hz = tl.program_id(1)
    q_off = off_hz * stride_qh
    k_off = off_hz * stride_kh
    v_off = off_hz * stride_vh
    offs_m = start_m * BLOCK_M + tl.arange(0, BLOCK_M)
    offs_d = tl.arange(0, HEAD_DIM)
    offs_n = tl.arange(0, BLOCK_N)
    q_ptrs = Q + q_off + offs_m[:, None] * stride_qm + offs_d[None, :] * stride_qk
    k_ptrs = K + k_off + offs_d[:, None] * stride_kk + offs_n[None, :] * stride_kn
    v_ptrs = V + v_off + offs_n[:, None] * stride_vn + offs_d[None, :] * stride_vk
    m_i = tl.full([BLOCK_M], float("-inf"), dtype=tl.float32)
    l_i = tl.zeros([BLOCK_M], dtype=tl.float32) + 1.0
    acc = tl.zeros([BLOCK_M, HEAD_DIM], dtype=tl.float32)
    q = tl.load(q_ptrs)
    acc, l_i, m_i = _attn_fwd_inner(
        acc,
        l_i,
        m_i,
        q,
        k_ptrs,
        v_ptrs,
        sm_scale,
        stride_kn,
        stride_vn,
        start_m,
        seqlen_k,
        BLOCK_M,
        BLOCK_N,
        HEAD_DIM,
        CAUSAL,
    )
    acc = acc / l_i[:, None]
    lse = m_i + tl.math.log2(l_i) / 1.4426950408889634
    o_ptrs = (
        Out
        + off_hz * stride_oh
        + offs_m[:, None] * stride_om
        + offs_d[None, :] * stride_ok
    )
    tl.store(o_ptrs, acc.to(Out.dtype.element_ty))
    tl.store(Lse + off_hz * seqlen_q + offs_m, lse)

# config = {"BLOCK_M": 256, "BLOCK_N": 16, "HEAD_DIM": 32, "arch": "sm_90", "causal": true, "dtype": "bf16", "num_stages": 2, "num_warps": 16}
# arch = sm_90


// ===== COMPILED SASS (sm_90a) =====

	.target	sm_90a

	.elftype	@"ET_EXEC"


//--------------------- .note.nv.tkinfo           --------------------------
	.section	.note.nv.tkinfo,"",@"SHT_NOTE"
	.sectionflags	@"SHF_NOTE_NV_TKINFO"
	.tkinfo
        /*0018*/ 	.word	0x00000002
        /*0030*/ 	.string	""
        /*0030*/ 	.string	"ptxas"
        /*0030*/ 	.string	"Cuda compilation tools, release 13.0, V13.0.88"
        /*0030*/ 	.string	"Build cuda_13.0.r13.0/compiler.36424714_0"
        /*0030*/ 	.string	"-v  -suppress-debug-info  -lineinfo  -arch sm_90a "



//--------------------- .note.nv.cuinfo           --------------------------
	.section	.note.nv.cuinfo,"",@"SHT_NOTE"
	.sectionflags	@"SHF_NOTE_NV_CUINFO"
        /*0018*/ 	.short	0x0002
        /*001a*/ 	.short	0x005a
        /*001c*/ 	.short	0x0082
	.zero		2


//--------------------- .nv.info                  --------------------------
	.section	.nv.info,"",@"SHT_CUDA_INFO"
	.align	4


	//----- nvinfo : EIATTR_REGCOUNT
	.align		4
        /*0000*/ 	.byte	0x04, 0x2f
        /*0002*/ 	.short	(.L_2 - .L_1)
	.align		4
.L_1:
        /*0004*/ 	.word	index@(attn_fwd)
        /*0008*/ 	.word	0x0000003a


	//----- nvinfo : EIATTR_FRAME_SIZE
	.align		4
.L_2:
        /*000c*/ 	.byte	0x04, 0x11
        /*000e*/ 	.short	(.L_4 - .L_3)
	.align		4
.L_3:
        /*0010*/ 	.word	index@(attn_fwd)
        /*0014*/ 	.word	0x00000000


	//----- nvinfo : EIATTR_MIN_STACK_SIZE
	.align		4
.L_4:
        /*0018*/ 	.byte	0x04, 0x12
        /*001a*/ 	.short	(.L_6 - .L_5)
	.align		4
.L_5:
        /*001c*/ 	.word	index@(attn_fwd)
        /*0020*/ 	.word	0x00000000
.L_6:


//--------------------- .nv.compat                --------------------------
	.section	.nv.compat,"",@"SHT_CUDA_COMPAT_INFO"
	.align	4
        /*0000*/ 	.byte	0x02, 0x09, 0x01, 0x00, 0x02, 0x02, 0x04, 0x00, 0x02, 0x05, 0x05, 0x00, 0x03, 0x07, 0x01, 0x01
        /*0010*/ 	.byte	0x02, 0x03, 0x00, 0x00, 0x02, 0x06, 0x01, 0x00, 0x04, 0x0b, 0x08, 0x00, 0x00, 0x00, 0x00, 0x00
        /*0020*/ 	.byte	0x00, 0x00, 0x00, 0x00


//--------------------- .nv.info.attn_fwd         --------------------------
	.section	.nv.info.attn_fwd,"",@"SHT_CUDA_INFO"
	.sectionflags	@""
	.align	4


	//----- nvinfo : EIATTR_CUDA_API_VERSION
	.align		4
        /*0000*/ 	.byte	0x04, 0x37
        /*0002*/ 	.short	(.L_8 - .L_7)
.L_7:
        /*0004*/ 	.word	0x00000082


	//----- nvinfo : EIATTR_KPARAM_INFO
	.align		4
.L_8:
        /*0008*/ 	.byte	0x04, 0x17
        /*000a*/ 	.short	(.L_10 - .L_9)
.L_9:
        /*000c*/ 	.word	0x00000000
        /*0010*/ 	.short	0x0019
        /*0012*/ 	.short	0x0080
        /*0014*/ 	.byte	0x00, 0xf4, 0x21, 0x00


	//----- nvinfo : EIATTR_KPARAM_INFO
	.align		4
.L_10:
        /*0018*/ 	.byte	0x04, 0x17
        /*001a*/ 	.short	(.L_12 - .L_11)
.L_11:
        /*001c*/ 	.word	0x00000000
        /*0020*/ 	.short	0x0018
        /*0022*/ 	.short	0x0078
        /*0024*/ 	.byte	0x00, 0xf4, 0x21, 0x00


	//----- nvinfo : EIATTR_KPARAM_INFO
	.align		4
.L_12:
        /*0028*/ 	.byte	0x04, 0x17
        /*002a*/ 	.short	(.L_14 - .L_13)
.L_13:
        /*002c*/ 	.word	0x00000000
        /*0030*/ 	.short	0x0017
        /*0032*/ 	.short	0x0070
        /*0034*/ 	.byte	0x00, 0xf0, 0x11, 0x00


	//----- nvinfo : EIATTR_KPARAM_INFO
	.align		4
.L_14:
        /*0038*/ 	.byte	0x04, 0x17
        /*003a*/ 	.short	(.L_16 - .L_15)
.L_15:
        /*003c*/ 	.word	0x00000000
        /*0040*/ 	.short	0x0016
        /*0042*/ 	.short	0x006c
        /*0044*/ 	.byte	0x00, 0xf0, 0x11, 0x00


	//----- nvinfo : EIATTR_KPARAM_INFO
	.align		4
.L_16:
        /*0048*/ 	.byte	0x04, 0x17
        /*004a*/ 	.short	(.L_18 - .L_17)
.L_17:
        /*004c*/ 	.word	0x00000000
        /*0050*/ 	.short	0x0015
        /*0052*/ 	.short	0x0068
        /*0054*/ 	.byte	0x00, 0xf0, 0x11, 0x00


	//----- nvinfo : EIATTR_KPARAM_INFO
	.align		4
.L_18:
        /*0058*/ 	.byte	0x04, 0x17
        /*005a*/ 	.short	(.L_20 - .L_19)
.L_19:
        /*005c*/ 	.word	0x00000000
        /*0060*/ 	.short	0x0014
        /*0062*/ 	.short	0x0064
        /*0064*/ 	.byte	0x00, 0xf0, 0x11, 0x00


	//----- nvinfo : EIATTR_KPARAM_INFO
	.align		4
.L_20:
        /*0068*/ 	.byte	0x04, 0x17
        /*006a*/ 	.short	(.L_22 - .L_21)
.L_21:
        /*006c*/ 	.word	0x00000000
        /*0070*/ 	.short	0x0013
        /*0072*/ 	.short	0x0060
        /*0074*/ 	.byte	0x00, 0xf0, 0x11, 0x00


	//----- nvinfo : EIATTR_KPARAM_INFO
	.align		4
.L_22:
        /*0078*/ 	.byte	0x04, 0x17
        /*007a*/ 	.short	(.L_24 - .L_23)
.L_23:
        /*007c*/ 	.word	0x00000000
        /*0080*/ 	.short	0x0012
        /*0082*/ 	.short	0x005c
        /*0084*/ 	.byte	0x00, 0xf0, 0x11, 0x00


	//----- nvinfo : EIATTR_KPARAM_INFO
	.align		4
.L_24:
        /*0088*/ 	.byte	0x04, 0x17
        /*008a*/ 	.short	(.L_26 - .L_25)
.L_25:
        /*008c*/ 	.word	0x00000000
        /*0090*/ 	.short	0x0011
        /*0092*/ 	.short	0x0058
        /*0094*/ 	.byte	0x00, 0xf0, 0x11, 0x00


	//----- nvinfo : EIATTR_KPARAM_INFO
	.align		4
.L_26:
        /*0098*/ 	.byte	0x04, 0x17
        /*009a*/ 	.short	(.L_28 - .L_27)
.L_27:
        /*009c*/ 	.word	0x00000000
        /*00a0*/ 	.short	0x0010
        /*00a2*/ 	.short	0x0054
        /*00a4*/ 	.byte	0x00, 0xf0, 0x11, 0x00


	//----- nvinfo : EIATTR_KPARAM_INFO
	.align		4
.L_28:
        /*00a8*/ 	.byte	0x04, 0x17
        /*00aa*/ 	.short	(.L_30 - .L_29)
.L_29:
        /*00ac*/ 	.word	0x00000000
        /*00b0*/ 	.short	0x000f
        /*00b2*/ 	.short	0x0050
        /*00b4*/ 	.byte	0x00, 0xf0, 0x11, 0x00


	//----- nvinfo : EIATTR_KPARAM_INFO
	.align		4
.L_30:
        /*00b8*/ 	.byte	0x04, 0x17
        /*00ba*/ 	.short	(.L_32 - .L_31)
.L_31:
        /*00bc*/ 	.word	0x00000000
        /*00c0*/ 	.short	0x000e
        /*00c2*/ 	.short	0x004c
        /*00c4*/ 	.byte	0x00, 0xf0, 0x11, 0x00


	//----- nvinfo : EIATTR_KPARAM_INFO
	.align		4
.L_32:
        /*00c8*/ 	.byte	0x04, 0x17
        /*00ca*/ 	.short	(.L_34 - .L_33)
.L_33:
        /*00cc*/ 	.word	0x00000000
        /*00d0*/ 	.short	0x000d
        /*00d2*/ 	.short	0x0048
        /*00d4*/ 	.byte	0x00, 0xf0, 0x11, 0x00


	//----- nvinfo : EIATTR_KPARAM_INFO
	.align		4
.L_34:
        /*00d8*/ 	.byte	0x04, 0x17
        /*00da*/ 	.short	(.L_36 - .L_35)
.L_35:
        /*00dc*/ 	.word	0x00000000
        /*00e0*/ 	.short	0x000c
        /*00e2*/ 	.short	0x0044
        /*00e4*/ 	.byte	0x00, 0xf0, 0x11, 0x00


	//----- nvinfo : EIATTR_KPARAM_INFO
	.align		4
.L_36:
        /*00e8*/ 	.byte	0x04, 0x17
        /*00ea*/ 	.short	(.L_38 - .L_37)
.L_37:
        /*00ec*/ 	.word	0x00000000
        /*00f0*/ 	.short	0x000b
        /*00f2*/ 	.short	0x0040
        /*00f4*/ 	.byte	0x00, 0xf0, 0x11, 0x00


	//----- nvinfo : EIATTR_KPARAM_INFO
	.align		4
.L_38:
        /*00f8*/ 	.byte	0x04, 0x17
        /*00fa*/ 	.short	(.L_40 - .L_39)
.L_39:
        /*00fc*/ 	.word	0x00000000
        /*0100*/ 	.short	0x000a
        /*0102*/ 	.short	0x003c
        /*0104*/ 	.byte	0x00, 0xf0, 0x11, 0x00


	//----- nvinfo : EIATTR_KPARAM_INFO
	.align		4
.L_40:
        /*0108*/ 	.byte	0x04, 0x17
        /*010a*/ 	.short	(.L_42 - .L_41)
.L_41:
        /*010c*/ 	.word	0x00000000
        /*0110*/ 	.short	0x0009
        /*0112*/ 	.short	0x0038
        /*0114*/ 	.byte	0x00, 0xf0, 0x11, 0x00


	//----- nvinfo : EIATTR_KPARAM_INFO
	.align		4
.L_42:
        /*0118*/ 	.byte	0x04, 0x17
        /*011a*/ 	.short	(.L_44 - .L_43)
.L_43:
        /*011c*/ 	.word	0x00000000
        /*0120*/ 	.short	0x0008
        /*0122*/ 	.short	0x0034
        /*0124*/ 	.byte	0x00, 0xf0, 0x11, 0x00


	//----- nvinfo : EIATTR_KPARAM_INFO
	.align		4
.L_44:
        /*0128*/ 	.byte	0x04, 0x17
        /*012a*/ 	.short	(.L_46 - .L_45)
.L_45:
        /*012c*/ 	.word	0x00000000
        /*0130*/ 	.short	0x0007
        /*0132*/ 	.short	0x0030
        /*0134*/ 	.byte	0x00, 0xf0, 0x11, 0x00


	//----- nvinfo : EIATTR_KPARAM_INFO
	.align		4
.L_46:
        /*0138*/ 	.byte	0x04, 0x17
        /*013a*/ 	.short	(.L_48 - .L_47)
.L_47:
        /*013c*/ 	.word	0x00000000
        /*0140*/ 	.short	0x0006
        /*0142*/ 	.short	0x002c
        /*0144*/ 	.byte	0x00, 0xf0, 0x11, 0x00


	//----- nvinfo : EIATTR_KPARAM_INFO
	.align		4
.L_48:
        /*0148*/ 	.byte	0x04, 0x17
        /*014a*/ 	.short	(.L_50 - .L_49)
.L_49:
        /*014c*/ 	.word	0x00000000
        /*0150*/ 	.short	0x0005
        /*0152*/ 	.short	0x0028
        /*0154*/ 	.byte	0x00, 0xf0, 0x11, 0x00


	//----- nvinfo : EIATTR_KPARAM_INFO
	.align		4
.L_50:
        /*0158*/ 	.byte	0x04, 0x17
        /*015a*/ 	.short	(.L_52 - .L_51)
.L_51:
        /*015c*/ 	.word	0x00000000
        /*0160*/ 	.short	0x0004
        /*0162*/ 	.short	0x0020
        /*0164*/ 	.byte	0x00, 0xf4, 0x21, 0x00


	//----- nvinfo : EIATTR_KPARAM_INFO
	.align		4
.L_52:
        /*0168*/ 	.byte	0x04, 0x17
        /*016a*/ 	.short	(.L_54 - .L_53)
.L_53:
        /*016c*/ 	.word	0x00000000
        /*0170*/ 	.short	0x0003
        /*0172*/ 	.short	0x0018
        /*0174*/ 	.byte	0x00, 0xf4, 0x21, 0x00


	//----- nvinfo : EIATTR_KPARAM_INFO
	.align		4
.L_54:
        /*0178*/ 	.byte	0x04, 0x17
        /*017a*/ 	.short	(.L_56 - .L_55)
.L_55:
        /*017c*/ 	.word	0x00000000
        /*0180*/ 	.short	0x0002
        /*0182*/ 	.short	0x0010
        /*0184*/ 	.byte	0x00, 0xf4, 0x21, 0x00


	//----- nvinfo : EIATTR_KPARAM_INFO
	.align		4
.L_56:
        /*0188*/ 	.byte	0x04, 0x17
        /*018a*/ 	.short	(.L_58 - .L_57)
.L_57:
        /*018c*/ 	.word	0x00000000
        /*0190*/ 	.short	0x0001
        /*0192*/ 	.short	0x0008
        /*0194*/ 	.byte	0x00, 0xf4, 0x21, 0x00


	//----- nvinfo : EIATTR_KPARAM_INFO
	.align		4
.L_58:
        /*0198*/ 	.byte	0x04, 0x17
        /*019a*/ 	.short	(.L_60 - .L_59)
.L_59:
        /*019c*/ 	.word	0x00000000
        /*01a0*/ 	.short	0x0000
        /*01a2*/ 	.short	0x0000
        /*01a4*/ 	.byte	0x00, 0xf4, 0x21, 0x00


	//----- nvinfo : EIATTR_SPARSE_MMA_MASK
	.align		4
.L_60:
        /*01a8*/ 	.byte	0x03, 0x50
        /*01aa*/ 	.short	0x0000


	//----- nvinfo : EIATTR_MAXREG_COUNT
	.align		4
        /*01ac*/ 	.byte	0x03, 0x1b
        /*01ae*/ 	.short	0x0080


	//----- nvinfo : EIATTR_NUM_BARRIERS
	.align		4
        /*01b0*/ 	.byte	0x02, 0x4c
        /*01b2*/ 	.byte	0x01
	.zero		1


	//----- nvinfo : EIATTR_MERCURY_ISA_VERSION
	.align		4
        /*01b4*/ 	.byte	0x03, 0x5f
        /*01b6*/ 	.short	0x0101


	//----- nvinfo : EIATTR_COOP_GROUP_MASK_REGIDS
	.align		4
        /*01b8*/ 	.byte	0x04, 0x29
        /*01ba*/ 	.short	(.L_62 - .L_61)


	//   ....[0]....
.L_61:
        /*01bc*/ 	.word	0xffffffff


	//   ....[1]....
        /*01c0*/ 	.word	0xffffffff


	//   ....[2]....
        /*01c4*/ 	.word	0xffffffff


	//   ....[3]....
        /*01c8*/ 	.word	0xffffffff


	//   ....[4]....
        /*01cc*/ 	.word	0xffffffff


	//   ....[5]....
        /*01d0*/ 	.word	0xffffffff


	//   ....[6]....
        /*01d4*/ 	.word	0xffffffff


	//   ....[7]....
        /*01d8*/ 	.word	0xffffffff


	//----- nvinfo : EIATTR_COOP_GROUP_INSTR_OFFSETS
	.align		4
.L_62:
        /*01dc*/ 	.byte	0x04, 0x28
        /*01de*/ 	.short	(.L_64 - .L_63)


	//   ....[0]....
.L_63:
        /*01e0*/ 	.word	0x00001080


	//   ....[1]....
        /*01e4*/ 	.word	0x00001120


	//   ....[2]....
        /*01e8*/ 	.word	0x00001150


	//   ....[3]....
        /*01ec*/ 	.word	0x000011a0


	//   ....[4]....
        /*01f0*/ 	.word	0x00001530


	//   ....[5]....
        /*01f4*/ 	.word	0x00001550


	//   ....[6]....
        /*01f8*/ 	.word	0x00001610


	//   ....[7]....
        /*01fc*/ 	.word	0x00001620


	//----- nvinfo : EIATTR_EXIT_INSTR_OFFSETS
	.align		4
.L_64:
        /*0200*/ 	.byte	0x04, 0x1c
        /*0202*/ 	.short	(.L_66 - .L_65)


	//   ....[0]....
.L_65:
        /*0204*/ 	.word	0x00002740


	//   ....[1]....
        /*0208*/ 	.word	0x00002770


	//----- nvinfo : EIATTR_REQNTID
	.align		4
.L_66:
        /*020c*/ 	.byte	0x04, 0x10
        /*020e*/ 	.short	(.L_68 - .L_67)
.L_67:
        /*0210*/ 	.word	0x00000200
        /*0214*/ 	.word	0x00000001
        /*0218*/ 	.word	0x00000001


	//----- nvinfo : EIATTR_CBANK_PARAM_SIZE
	.align		4
.L_68:
        /*021c*/ 	.byte	0x03, 0x19
        /*021e*/ 	.short	0x0088


	//----- nvinfo : EIATTR_PARAM_CBANK
	.align		4
        /*0220*/ 	.byte	0x04, 0x0a
        /*0222*/ 	.short	(.L_70 - .L_69)
	.align		4
.L_69:
        /*0224*/ 	.word	index@(.nv.constant0.attn_fwd)
        /*0228*/ 	.short	0x0210
        /*022a*/ 	.short	0x0088


	//----- nvinfo : EIATTR_SW_WAR
	.align		4
.L_70:
        /*022c*/ 	.byte	0x04, 0x36
        /*022e*/ 	.short	(.L_72 - .L_71)
.L_71:
        /*0230*/ 	.word	0x00000008
.L_72:


//--------------------- .nv.callgraph             --------------------------
	.section	.nv.callgraph,"",@"SHT_CUDA_CALLGRAPH"
	.align	4
	.sectionentsize	8
	.align		4
        /*0000*/ 	.word	0x00000000
	.align		4
        /*0004*/ 	.word	0xffffffff
	.align		4
        /*0008*/ 	.word	0x00000000
	.align		4
        /*000c*/ 	.word	0xfffffffe
	.align		4
        /*0010*/ 	.word	0x00000000
	.align		4
        /*0014*/ 	.word	0xfffffffd
	.align		4
        /*0018*/ 	.word	0x00000000
	.align		4
        /*001c*/ 	.word	0xfffffffc


//--------------------- .nv.constant4             --------------------------
	.section	.nv.constant4,"a",@progbits
	.align	8
	.align		8
.nv.constant4:
        /*0000*/ 	.dword	_$_str


//--------------------- .text.attn_fwd            --------------------------
	.section	.text.attn_fwd,"ax",@progbits
	.align	128
        .global         attn_fwd
        .type           attn_fwd,@function
        .size           attn_fwd,(.L_x_3 - attn_fwd)
        .other          attn_fwd,@"STO_CUDA_ENTRY STV_DEFAULT"
attn_fwd:
.text.attn_fwd:
[----:B------:R-:W-:Y:S01]  /*0000*/  LDC R1, c[0x0][0x28] ;  /* 0x00000a00ff017b82 */ /* 0x000fe20000000800 */
[----:B------:R-:W0:Y:S07]  /*0010*/  S2R R5, SR_CTAID.X ;  /* 0x0000000000057919 */ /* 0x000e2e0000002500 */
[----:B------:R-:W1:Y:S01]  /*0020*/  S2UR UR15, SR_CTAID.Y ;  /* 0x00000000000f79c3 */ /* 0x000e620000002600 */
[----:B------:R-:W-:Y:S01]  /*0030*/  ULDC.64 UR4, c[0x0][0x240] ;  /* 0x0000900000047ab9 */ /* 0x000fe20000000a00 */
[----:B------:R-:W-:Y:S01]  /*0040*/  ULDC.64 UR16, c[0x0][0x208] ;  /* 0x0000820000107ab9 */ /* 0x000fe20000000a00 */
[----:B------:R-:W0:Y:S05]  /*0050*/  S2R R10, SR_TID.X ;  /* 0x00000000000a7919 */ /* 0x000e2a0000002100 */
[----:B------:R-:W2:Y:S08]  /*0060*/  LDC R8, c[0x0][0x248] ;  /* 0x00009200ff087b82 */ /* 0x000eb00000000800 */
[----:B------:R-:W3:Y:S01]  /*0070*/  LDC.64 R12, c[0x0][0x210] ;  /* 0x00008400ff0c7b82 */ /* 0x000ee20000000a00 */
[----:B-1----:R-:W-:-:S04]  /*0080*/  UIMAD UR4, UR15, UR4, URZ ;  /* 0x000000040f0472a4 */ /* 0x002fc8000f8e023f */
[----:B------:R-:W-:Y:S01]  /*0090*/  USHF.L.U32 UR6, UR4, 0x1, URZ ;  /* 0x0000000104067899 */ /* 0x000fe2000800063f */
[----:B0-----:R-:W-:Y:S02]  /*00a0*/  PRMT R2, R10, 0x6540, R5 ;  /* 0x000065400a027816 */ /* 0x001fe40000000005 */
[----:B------:R-:W-:-:S03]  /*00b0*/  SHF.R.U32.HI R9, RZ, 0x8, R10 ;  /* 0x00000008ff097819 */ /* 0x000fc6000001160a */
[----:B------:R-:W-:Y:S01]  /*00c0*/  IMAD R0, R2, UR5, RZ ;  /* 0x0000000502007c24 */ /* 0x000fe2000f8e02ff */
[----:B------:R-:W-:Y:S01]  /*00d0*/  SGXT.U32 R9, R9, 0x1 ;  /* 0x000000010909781a */ /* 0x000fe20000000000 */
[----:B------:R-:W-:Y:S02]  /*00e0*/  UIMAD.WIDE UR4, UR4, 0x2, URZ ;  /* 0x00000002040478a5 */ /* 0x000fe4000f8e023f */
[C---:B------:R-:W-:Y:S02]  /*00f0*/  IMAD.SHL.U32 R3, R0.reuse, 0x2, RZ ;  /* 0x0000000200037824 */ /* 0x040fe400078e00ff */
[----:B--2---:R-:W-:Y:S02]  /*0100*/  IMAD R7, R9, R8, RZ ;  /* 0x0000000809077224 */ /* 0x004fe400078e02ff */
[----:B------:R-:W-:Y:S01]  /*0110*/  IMAD.HI R0, R0, 0x2, RZ ;  /* 0x0000000200007827 */ /* 0x000fe200078e02ff */
[----:B---3--:R-:W-:-:S03]  /*0120*/  IADD3 R3, P0, P1, R3, UR6, R12 ;  /* 0x0000000603037c10 */ /* 0x008fc6000f91e00c */
[----:B------:R-:W-:Y:S01]  /*0130*/  IMAD R11, R8, 0x2, R7 ;  /* 0x00000002080b7824 */ /* 0x000fe200078e0207 */
[----:B------:R-:W-:Y:S02]  /*0140*/  IADD3.X R0, R0, UR5, R13, P0, P1 ;  /* 0x0000000500007c10 */ /* 0x000fe400087e240d */
[-C--:B------:R-:W-:Y:S01]  /*0150*/  LEA R12, P0, R7, R3.reuse, 0x1 ;  /* 0x00000003070c7211 */ /* 0x080fe200078008ff */
[C---:B------:R-:W-:Y:S01]  /*0160*/  IMAD R17, R8.reuse, 0x2, R11 ;  /* 0x0000000208117824 */ /* 0x040fe200078e020b */
[-C--:B------:R-:W-:Y:S02]  /*0170*/  LEA R14, P1, R11, R3.reuse, 0x1 ;  /* 0x000000030b0e7211 */ /* 0x080fe400078208ff */
[-C--:B------:R-:W-:Y:S01]  /*0180*/  LEA.HI.X.SX32 R13, R7, R0.reuse, 0x1, P0 ;  /* 0x00000000070d7211 */ /* 0x080fe200000f0eff */
[C---:B------:R-:W-:Y:S01]  /*0190*/  IMAD R7, R8.reuse, 0x2, R17 ;  /* 0x0000000208077824 */ /* 0x040fe200078e0211 */
[-C--:B------:R-:W-:Y:S02]  /*01a0*/  LEA.HI.X.SX32 R15, R11, R0.reuse, 0x1, P1 ;  /* 0x000000000b0f7211 */ /* 0x080fe400008f0eff */
[CC--:B------:R-:W-:Y:S01]  /*01b0*/  LEA R16, P0, R17.reuse, R3.reuse, 0x1 ;  /* 0x0000000311107211 */ /* 0x0c0fe200078008ff */
[C---:B------:R-:W-:Y:S01]  /*01c0*/  IMAD R11, R8.reuse, 0x2, R7 ;  /* 0x00000002080b7824 */ /* 0x040fe200078e0207 */
[----:B------:R-:W2:Y:S02]  /*01d0*/  LDG.E.U16 R4, desc[UR16][R12.64] ;  /* 0x000000100c047981 */ /* 0x000ea4000c1e1500 */
[-C--:B------:R-:W-:Y:S01]  /*01e0*/  LEA.HI.X.SX32 R17, R17, R0.reuse, 0x1, P0 ;  /* 0x0000000011117211 */ /* 0x080fe200000f0eff */
[C---:B------:R-:W-:Y:S01]  /*01f0*/  IMAD R23, R8.reuse, 0x2, R11 ;  /* 0x0000000208177824 */ /* 0x040fe200078e020b */
[-C--:B------:R-:W-:Y:S01]  /*0200*/  LEA R18, P0, R7, R3.reuse, 0x1 ;  /* 0x0000000307127211 */ /* 0x080fe200078008ff */
[----:B------:R0:W3:Y:S01]  /*0210*/  LDG.E.U16 R6, desc[UR16][R14.64] ;  /* 0x000000100e067981 */ /* 0x0000e2000c1e1500 */
[----:B------:R-:W-:Y:S01]  /*0220*/  LEA R20, P1, R11, R3, 0x1 ;  /* 0x000000030b147211 */ /* 0x000fe200078208ff */
[----:B------:R-:W-:Y:S01]  /*0230*/  IMAD R25, R8, 0x2, R23 ;  /* 0x0000000208197824 */ /* 0x000fe200078e0217 */
[----:B------:R-:W-:-:S02]  /*0240*/  LEA.HI.X.SX32 R19, R7, R0, 0x1, P0 ;  /* 0x0000000007137211 */ /* 0x000fc400000f0eff */
[-C--:B------:R-:W-:Y:S01]  /*0250*/  LEA R22, P0, R23, R3.reuse, 0x1 ;  /* 0x0000000317167211 */ /* 0x080fe200078008ff */
[C---:B------:R-:W-:Y:S01]  /*0260*/  IMAD R27, R8.reuse, 0x2, R25 ;  /* 0x00000002081b7824 */ /* 0x040fe200078e0219 */
[----:B------:R1:W4:Y:S01]  /*0270*/  LDG.E.U16 R7, desc[UR16][R16.64] ;  /* 0x0000001010077981 */ /* 0x000322000c1e1500 */
[-C--:B------:R-:W-:Y:S02]  /*0280*/  LEA.HI.X.SX32 R21, R11, R0.reuse, 0x1, P1 ;  /* 0x000000000b157211 */ /* 0x080fe400008f0eff */
[-C--:B------:R-:W-:Y:S01]  /*0290*/  LEA.HI.X.SX32 R23, R23, R0.reuse, 0x1, P0 ;  /* 0x0000000017177211 */ /* 0x080fe200000f0eff */
[C---:B------:R-:W-:Y:S01]  /*02a0*/  IMAD R29, R8.reuse, 0x2, R27 ;  /* 0x00000002081d7824 */ /* 0x040fe200078e021b */
[CC--:B0-----:R-:W-:Y:S01]  /*02b0*/  LEA R14, P0, R25.reuse, R3.reuse, 0x1 ;  /* 0x00000003190e7211 */ /* 0x0c1fe200078008ff */
[----:B------:R0:W5:Y:S03]  /*02c0*/  LDG.E.U16 R13, desc[UR16][R18.64] ;  /* 0x00000010120d7981 */ /* 0x000166000c1e1500 */
[-C--:B------:R-:W-:Y:S01]  /*02d0*/  LEA.HI.X.SX32 R15, R25, R0.reuse, 0x1, P0 ;  /* 0x00000000190f7211 */ /* 0x080fe200000f0eff */
[C---:B------:R-:W-:Y:S01]  /*02e0*/  IMAD R25, R8.reuse, 0x2, R29 ;  /* 0x0000000208197824 */ /* 0x040fe200078e021d */
[CC--:B-1----:R-:W-:Y:S01]  /*02f0*/  LEA R16, P0, R27.reuse, R3.reuse, 0x1 ;  /* 0x000000031b107211 */ /* 0x0c2fe200078008ff */
[----:B------:R1:W3:Y:S02]  /*0300*/  LDG.E.U16 R11, desc[UR16][R20.64] ;  /* 0x00000010140b7981 */ /* 0x0002e4000c1e1500 */
[C---:B------:R-:W-:Y:S01]  /*0310*/  IMAD R31, R8.reuse, 0x2, R25 ;  /* 0x00000002081f7824 */ /* 0x040fe200078e0219 */
[----:B------:R-:W-:Y:S01]  /*0320*/  LEA.HI.X.SX32 R17, R27, R0, 0x1, P0 ;  /* 0x000000001b117211 */ /* 0x000fe200000f0eff */
[----:B------:R1:W4:Y:S01]  /*0330*/  LDG.E.U16 R12, desc[UR16][R22.64] ;  /* 0x00000010160c7981 */ /* 0x000322000c1e1500 */
[----:B0-----:R-:W-:Y:S01]  /*0340*/  LEA R18, P1, R29, R3, 0x1 ;  /* 0x000000031d127211 */ /* 0x001fe200078208ff */
[----:B------:R-:W-:-:S02]  /*0350*/  IMAD R27, R8, 0x2, R31 ;  /* 0x00000002081b7824 */ /* 0x000fc400078e021f */
[----:B------:R0:W5:Y:S01]  /*0360*/  LDG.E.U16 R26, desc[UR16][R14.64] ;  /* 0x000000100e1a7981 */ /* 0x000162000c1e1500 */
[-C--:B------:R-:W-:Y:S01]  /*0370*/  LEA.HI.X.SX32 R19, R29, R0.reuse, 0x1, P1 ;  /* 0x000000001d137211 */ /* 0x080fe200008f0eff */
[C---:B------:R-:W-:Y:S01]  /*0380*/  IMAD R29, R8.reuse, 0x2, R27 ;  /* 0x00000002081d7824 */ /* 0x040fe200078e021b */
[CC--:B-1----:R-:W-:Y:S01]  /*0390*/  LEA R20, P0, R25.reuse, R3.reuse, 0x1 ;  /* 0x0000000319147211 */ /* 0x0c2fe200078008ff */
[----:B------:R-:W5:Y:S03]  /*03a0*/  LDG.E.U16 R28, desc[UR16][R16.64] ;  /* 0x00000010101c7981 */ /* 0x000f66000c1e1500 */
[-C--:B------:R-:W-:Y:S01]  /*03b0*/  LEA.HI.X.SX32 R21, R25, R0.reuse, 0x1, P0 ;  /* 0x0000000019157211 */ /* 0x080fe200000f0eff */
[C---:B------:R-:W-:Y:S01]  /*03c0*/  IMAD R25, R8.reuse, 0x2, R29 ;  /* 0x0000000208197824 */ /* 0x040fe200078e021d */
[CC--:B------:R-:W-:Y:S01]  /*03d0*/  LEA R22, P0, R29.reuse, R3.reuse, 0x1 ;  /* 0x000000031d167211 */ /* 0x0c0fe200078008ff */
[----:B------:R1:W4:Y:S03]  /*03e0*/  LDG.E.U16 R30, desc[UR16][R18.64] ;  /* 0x00000010121e7981 */ /* 0x000326000c1e1500 */
[-C--:B------:R-:W-:Y:S01]  /*03f0*/  LEA.HI.X.SX32 R23, R29, R0.reuse, 0x1, P0 ;  /* 0x000000001d177211 */ /* 0x080fe200000f0eff */
[C---:B------:R-:W-:Y:S01]  /*0400*/  IMAD R29, R8.reuse, 0x2, R25 ;  /* 0x00000002081d7824 */ /* 0x040fe200078e0219 */
[-C--:B------:R-:W-:Y:S01]  /*0410*/  LEA R24, P1, R25, R3.reuse, 0x1 ;  /* 0x0000000319187211 */ /* 0x080fe200078208ff */
[----:B------:R1:W5:Y:S01]  /*0420*/  LDG.E.U16 R32, desc[UR16][R20.64] ;  /* 0x0000001014207981 */ /* 0x000362000c1e1500 */
[-C--:B0-----:R-:W-:Y:S01]  /*0430*/  LEA R14, P0, R31, R3.reuse, 0x1 ;  /* 0x000000031f0e7211 */ /* 0x081fe200078008ff */
[----:B------:R-:W-:Y:S01]  /*0440*/  IMAD R8, R8, 0x2, R29 ;  /* 0x0000000208087824 */ /* 0x000fe200078e021d */
[----:B------:R-:W-:Y:S01]  /*0450*/  LEA.HI.X.SX32 R25, R25, R0, 0x1, P1 ;  /* 0x0000000019197211 */ /* 0x000fe200008f0eff */
[----:B------:R0:W5:Y:S01]  /*0460*/  LDG.E.U16 R22, desc[UR16][R22.64] ;  /* 0x0000001016167981 */ /* 0x000162000c1e1500 */
[----:B-1----:R-:W-:-:S02]  /*0470*/  LEA R18, P1, R29, R3, 0x1 ;  /* 0x000000031d127211 */ /* 0x002fc400078208ff */
[-C--:B------:R-:W-:Y:S01]  /*0480*/  LEA.HI.X.SX32 R15, R31, R0.reuse, 0x1, P0 ;  /* 0x000000001f0f7211 */ /* 0x080fe200000f0eff */
[----:B------:R-:W5:Y:S01]  /*0490*/  LDG.E.U16 R24, desc[UR16][R24.64] ;  /* 0x0000001018187981 */ /* 0x000f62000c1e1500 */
[-C--:B------:R-:W-:Y:S02]  /*04a0*/  LEA.HI.X.SX32 R19, R29, R0.reuse, 0x1, P1 ;  /* 0x000000001d137211 */ /* 0x080fe400008f0eff */
[CC--:B------:R-:W-:Y:S01]  /*04b0*/  LEA R20, P1, R8.reuse, R3.reuse, 0x1 ;  /* 0x0000000308147211 */ /* 0x0c0fe200078208ff */
[----:B------:R-:W5:Y:S01]  /*04c0*/  LDG.E.U16 R14, desc[UR16][R14.64] ;  /* 0x000000100e0e7981 */ /* 0x000f62000c1e1500 */
[C---:B------:R-:W-:Y:S02]  /*04d0*/  LEA R16, P0, R27.reuse, R3, 0x1 ;  /* 0x000000031b107211 */ /* 0x040fe400078008ff */
[-C--:B------:R-:W-:Y:S01]  /*04e0*/  LEA.HI.X.SX32 R21, R8, R0.reuse, 0x1, P1 ;  /* 0x0000000008157211 */ /* 0x080fe200008f0eff */
[----:B------:R-:W5:Y:S01]  /*04f0*/  LDG.E.U16 R18, desc[UR16][R18.64] ;  /* 0x0000001012127981 */ /* 0x000f62000c1e1500 */
[----:B------:R-:W-:-:S04]  /*0500*/  LEA.HI.X.SX32 R17, R27, R0, 0x1, P0 ;  /* 0x000000001b117211 */ /* 0x000fc800000f0eff */
[----:B------:R1:W5:Y:S04]  /*0510*/  LDG.E.U16 R21, desc[UR16][R20.64] ;  /* 0x0000001014157981 */ /* 0x000368000c1e1500 */
[----:B------:R1:W5:Y:S01]  /*0520*/  LDG.E.U16 R16, desc[UR16][R16.64] ;  /* 0x0000001010107981 */ /* 0x000362000c1e1500 */
[----:B------:R-:W1:Y:S01]  /*0530*/  S2UR UR14, SR_CgaCtaId ;  /* 0x00000000000e79c3 */ /* 0x000e620000008800 */
[C---:B------:R-:W-:Y:S01]  /*0540*/  IMAD.SHL.U32 R0, R10.reuse, 0x2, RZ ;  /* 0x000000020a007824 */ /* 0x040fe200078e00ff */
[----:B0-----:R-:W-:Y:S01]  /*0550*/  LOP3.LUT R23, R10, 0xc0, RZ, 0xc0, !PT ;  /* 0x000000c00a177812 */ /* 0x001fe200078ec0ff */
[----:B-1----:R-:W-:-:S03]  /*0560*/  IMAD.SHL.U32 R20, R5, 0x100, RZ ;  /* 0x0000010005147824 */ /* 0x002fc600078e00ff */
[----:B------:R-:W-:Y:S02]  /*0570*/  LOP3.LUT R8, R0, 0x7e, RZ, 0xc0, !PT ;  /* 0x0000007e00087812 */ /* 0x000fe400078ec0ff */
[----:B------:R-:W-:Y:S01]  /*0580*/  SHF.R.S32.HI R3, RZ, 0x8, R10 ;  /* 0x00000008ff037819 */ /* 0x000fe2000001140a */
[----:B------:R-:W-:Y:S02]  /*0590*/  VIADD R49, R20, 0x100 ;  /* 0x0000010014317836 */ /* 0x000fe40000000000 */
[----:B------:R-:W-:Y:S01]  /*05a0*/  IMAD R8, R23, 0x40, R8 ;  /* 0x0000004017087824 */ /* 0x000fe200078e0208 */
[----:B------:R-:W-:Y:S01]  /*05b0*/  SGXT R3, R3, 0x1 ;  /* 0x000000010303781a */ /* 0x000fe20000000200 */
[----:B------:R-:W-:Y:S01]  /*05c0*/  UMOV UR4, 0x400 ;  /* 0x0000040000047882 */ /* 0x000fe20000000000 */
[----:B------:R-:W-:Y:S02]  /*05d0*/  ISETP.GE.AND P0, PT, R49, 0x1, PT ;  /* 0x000000013100780c */ /* 0x000fe40003f06270 */
[----:B------:R-:W-:Y:S01]  /*05e0*/  LOP3.LUT R3, R8, 0x90, R3, 0x78, !PT ;  /* 0x0000009008037812 */ /* 0x000fe200078e7803 */
[----:B------:R-:W-:-:S03]  /*05f0*/  ULEA UR14, UR14, UR4, 0x18 ;  /* 0x000000040e0e7291 */ /* 0x000fc6000f8ec03f */
[C---:B------:R-:W-:Y:S02]  /*0600*/  LOP3.LUT R15, R3.reuse, 0x20, RZ, 0x3c, !PT ;  /* 0x00000020030f7812 */ /* 0x040fe400078e3cff */
[C---:B------:R-:W-:Y:S02]  /*0610*/  LOP3.LUT R17, R3.reuse, 0x40, RZ, 0x3c, !PT ;  /* 0x0000004003117812 */ /* 0x040fe400078e3cff */
[----:B------:R-:W-:Y:S02]  /*0620*/  LOP3.LUT R8, R3, 0x60, RZ, 0x3c, !PT ;  /* 0x0000006003087812 */ /* 0x000fe400078e3cff */
[----:B------:R-:W-:Y:S02]  /*0630*/  CS2R R34, SRZ ;  /* 0x0000000000227805 */ /* 0x000fe4000001ff00 */
[----:B------:R-:W-:Y:S02]  /*0640*/  CS2R R36, SRZ ;  /* 0x0000000000247805 */ /* 0x000fe4000001ff00 */
[----:B------:R-:W-:Y:S01]  /*0650*/  CS2R R38, SRZ ;  /* 0x0000000000267805 */ /* 0x000fe2000001ff00 */
[----:B--2---:R0:W-:Y:S02]  /*0660*/  STS.U16 [R3+UR14], R4 ;  /* 0x0000000403007988 */ /* 0x0041e4000800040e */
[----:B0-----:R-:W-:-:S02]  /*0670*/  IMAD.MOV.U32 R4, RZ, RZ, 0x3f800000 ;  /* 0x3f800000ff047424 */ /* 0x001fc400078e00ff */
[----:B---3--:R0:W-:Y:S02]  /*0680*/  STS.U16 [R3+UR14+0x400], R11 ;  /* 0x0004000b03007988 */ /* 0x0081e4000800040e */
[----:B0-----:R-:W-:Y:S02]  /*0690*/  IMAD.MOV.U32 R11, RZ, RZ, 0x3f800000 ;  /* 0x3f800000ff0b7424 */ /* 0x001fe400078e00ff */
[----:B----4-:R-:W-:Y:S04]  /*06a0*/  STS.U16 [R3+UR14+0x800], R30 ;  /* 0x0008001e03007988 */ /* 0x010fe8000800040e */
[----:B-----5:R-:W-:Y:S04]  /*06b0*/  STS.U16 [R3+UR14+0xc00], R22 ;  /* 0x000c001603007988 */ /* 0x020fe8000800040e */
[----:B------:R-:W-:Y:S04]  /*06c0*/  STS.U16 [R15+UR14+0x100], R6 ;  /* 0x000100060f007988 */ /* 0x000fe8000800040e */
[----:B------:R0:W-:Y:S04]  /*06d0*/  STS.U16 [R15+UR14+0x500], R12 ;  /* 0x0005000c0f007988 */ /* 0x0001e8000800040e */
[----:B------:R-:W-:Y:S04]  /*06e0*/  STS.U16 [R15+UR14+0x900], R32 ;  /* 0x000900200f007988 */ /* 0x000fe8000800040e */
[----:B------:R1:W-:Y:S04]  /*06f0*/  STS.U16 [R15+UR14+0xd00], R24 ;  /* 0x000d00180f007988 */ /* 0x0003e8000800040e */
[----:B------:R-:W-:Y:S04]  /*0700*/  STS.U16 [R17+UR14+0x200], R7 ;  /* 0x0002000711007988 */ /* 0x000fe8000800040e */
[----:B------:R2:W-:Y:S04]  /*0710*/  STS.U16 [R17+UR14+0x600], R26 ;  /* 0x0006001a11007988 */ /* 0x0005e8000800040e */
[----:B------:R-:W-:Y:S04]  /*0720*/  STS.U16 [R17+UR14+0xa00], R14 ;  /* 0x000a000e11007988 */ /* 0x000fe8000800040e */
[----:B------:R-:W-:Y:S01]  /*0730*/  STS.U16 [R17+UR14+0xe00], R18 ;  /* 0x000e001211007988 */ /* 0x000fe2000800040e */
[----:B0-----:R-:W-:-:S03]  /*0740*/  IMAD.MOV.U32 R12, RZ, RZ, -0x800000 ;  /* 0xff800000ff0c7424 */ /* 0x001fc600078e00ff */
[----:B------:R-:W-:Y:S01]  /*0750*/  STS.U16 [R8+UR14+0x300], R13 ;  /* 0x0003000d08007988 */ /* 0x000fe2000800040e */
[----:B------:R-:W-:-:S03]  /*0760*/  IMAD.MOV.U32 R3, RZ, RZ, -0x800000 ;  /* 0xff800000ff037424 */ /* 0x000fc600078e00ff */
[----:B------:R0:W-:Y:S01]  /*0770*/  STS.U16 [R8+UR14+0x700], R28 ;  /* 0x0007001c08007988 */ /* 0x0001e2000800040e */
[----:B-1----:R-:W-:-:S03]  /*0780*/  CS2R R24, SRZ ;  /* 0x0000000000187805 */ /* 0x002fc6000001ff00 */
[----:B------:R-:W-:Y:S01]  /*0790*/  STS.U16 [R8+UR14+0xb00], R16 ;  /* 0x000b001008007988 */ /* 0x000fe2000800040e */
[----:B--2---:R-:W-:-:S03]  /*07a0*/  CS2R R26, SRZ ;  /* 0x00000000001a7805 */ /* 0x004fc6000001ff00 */
[----:B------:R1:W-:Y:S01]  /*07b0*/  STS.U16 [R8+UR14+0xf00], R21 ;  /* 0x000f001508007988 */ /* 0x0003e2000800040e */
[----:B------:R-:W-:Y:S02]  /*07c0*/  CS2R R30, SRZ ;  /* 0x00000000001e7805 */ /* 0x000fe4000001ff00 */
[----:B0-----:R-:W-:Y:S02]  /*07d0*/  CS2R R28, SRZ ;  /* 0x00000000001c7805 */ /* 0x001fe4000001ff00 */
[----:B------:R-:W-:Y:S02]  /*07e0*/  CS2R R32, SRZ ;  /* 0x0000000000207805 */ /* 0x000fe4000001ff00 */
[----:B-1----:R-:W-:Y:S01]  /*07f0*/  LOP3.LUT R8, R10, 0x1ff, RZ, 0xc0, !PT ;  /* 0x000001ff0a087812 */ /* 0x002fe200078ec0ff */
[----:B------:R-:W-:Y:S06]  /*0800*/  @!P0 BRA `(.L_x_0) ;  /* 0x0000000c00bc8947 */ /* 0x000fec0003800000 */
[----:B------:R-:W0:Y:S01]  /*0810*/  LDC.64 R6, c[0x0][0x250] ;  /* 0x00009400ff067b82 */ /* 0x000e220000000a00 */
[----:B------:R-:W-:Y:S01]  /*0820*/  LOP3.LUT R3, R10, 0x1f, RZ, 0xc0, !PT ;  /* 0x0000001f0a037812 */ /* 0x000fe200078ec0ff */
[----:B------:R-:W-:Y:S01]  /*0830*/  ULDC UR4, c[0x0][0x258] ;  /* 0x0000960000047ab9 */ /* 0x000fe20000000800 */
[----:B------:R-:W-:Y:S01]  /*0840*/  IMAD.SHL.U32 R11, R8, 0x2, RZ ;  /* 0x00000002080b7824 */ /* 0x000fe200078e00ff */
[----:B------:R-:W-:Y:S01]  /*0850*/  SHF.R.U32.HI R14, RZ, 0x2, R23 ;  /* 0x00000002ff0e7819 */ /* 0x000fe20000011617 */
[----:B------:R-:W-:Y:S01]  /*0860*/  ULDC.64 UR6, c[0x0][0x220] ;  /* 0x0000880000067ab9 */ /* 0x000fe20000000a00 */
[----:B------:R-:W-:Y:S01]  /*0870*/  IMAD R12, R3, UR4, RZ ;  /* 0x00000004030c7c24 */ /* 0x000fe2000f8e02ff */
[----:B------:R-:W-:Y:S01]  /*0880*/  LOP3.LUT R16, R10, 0xf, RZ, 0xc0, !PT ;  /* 0x0000000f0a107812 */ /* 0x000fe200078ec0ff */
[----:B------:R-:W1:Y:S01]  /*0890*/  LDC.64 R4, c[0x0][0x260] ;  /* 0x00009800ff047b82 */ /* 0x000e620000000a00 */
[----:B------:R-:W-:Y:S01]  /*08a0*/  ULDC.64 UR4, c[0x0][0x218] ;  /* 0x0000860000047ab9 */ /* 0x000fe20000000a00 */
[----:B------:R-:W-:Y:S01]  /*08b0*/  LOP3.LUT R50, R0, 0x6, RZ, 0xc0, !PT ;  /* 0x0000000600327812 */ /* 0x000fe200078ec0ff */
[----:B------:R-:W-:Y:S01]  /*08c0*/  IMAD.MOV.U32 R22, RZ, RZ, -0x800000 ;  /* 0xff800000ff167424 */ /* 0x000fe200078e00ff */
[----:B------:R-:W-:Y:S01]  /*08d0*/  CS2R R24, SRZ ;  /* 0x0000000000187805 */ /* 0x000fe2000001ff00 */
[----:B------:R-:W-:Y:S01]  /*08e0*/  IMAD.MOV.U32 R18, RZ, RZ, RZ ;  /* 0x000000ffff127224 */ /* 0x000fe200078e00ff */
[----:B------:R-:W-:Y:S01]  /*08f0*/  CS2R R26, SRZ ;  /* 0x00000000001a7805 */ /* 0x000fe2000001ff00 */
[----:B------:R-:W-:Y:S01]  /*0900*/  IMAD.MOV.U32 R48, RZ, RZ, -0x800000 ;  /* 0xff800000ff307424 */ /* 0x000fe200078e00ff */
[----:B------:R-:W-:-:S02]  /*0910*/  CS2R R28, SRZ ;  /* 0x00000000001c7805 */ /* 0x000fc4000001ff00 */
[----:B------:R-:W-:Y:S02]  /*0920*/  CS2R R30, SRZ ;  /* 0x00000000001e7805 */ /* 0x000fe4000001ff00 */
[----:B------:R-:W-:Y:S02]  /*0930*/  CS2R R32, SRZ ;  /* 0x0000000000207805 */ /* 0x000fe4000001ff00 */
[----:B------:R-:W-:Y:S02]  /*0940*/  CS2R R34, SRZ ;  /* 0x0000000000227805 */ /* 0x000fe4000001ff00 */
[----:B------:R-:W-:Y:S02]  /*0950*/  CS2R R36, SRZ ;  /* 0x0000000000247805 */ /* 0x000fe4000001ff00 */
[----:B------:R-:W-:Y:S01]  /*0960*/  CS2R R38, SRZ ;  /* 0x0000000000267805 */ /* 0x000fe2000001ff00 */
[----:B------:R-:W-:Y:S01]  /*0970*/  UMOV UR10, 0xfffffffe ;  /* 0xfffffffe000a7882 */ /* 0x000fe20000000000 */
[----:B------:R-:W-:Y:S01]  /*0980*/  UMOV UR11, 0x7fffffdf ;  /* 0x7fffffdf000b7882 */ /* 0x000fe20000000000 */
[----:B0-----:R-:W-:Y:S01]  /*0990*/  IMAD R3, R6, UR15, RZ ;  /* 0x0000000f06037c24 */ /* 0x001fe2000f8e02ff */
[----:B------:R-:W-:Y:S01]  /*09a0*/  LOP3.LUT R6, R11, R14, RZ, 0x3c, !PT ;  /* 0x0000000e0b067212 */ /* 0x000fe200078e3cff */
[----:B------:R-:W-:Y:S01]  /*09b0*/  IMAD.SHL.U32 R14, R12, 0x2, RZ ;  /* 0x000000020c0e7824 */ /* 0x000fe200078e00ff */
[----:B------:R-:W-:Y:S01]  /*09c0*/  ULDC UR19, c[0x0][0x238] ;  /* 0x00008e0000137ab9 */ /* 0x000fe20000000800 */
[----:B------:R-:W-:-:S02]  /*09d0*/  IMAD.SHL.U32 R11, R3, 0x2, RZ ;  /* 0x00000002030b7824 */ /* 0x000fc400078e00ff */
[----:B------:R-:W-:-:S03]  /*09e0*/  IMAD.HI R12, R12, 0x2, RZ ;  /* 0x000000020c0c7827 */ /* 0x000fc600078e02ff */
[----:B------:R-:W-:Y:S01]  /*09f0*/  IADD3 R23, P0, P1, R14, UR4, R11 ;  /* 0x000000040e177c10 */ /* 0x000fe2000f91e00b */
[----:B-1----:R-:W-:Y:S01]  /*0a00*/  IMAD R4, R4, UR15, RZ ;  /* 0x0000000f04047c24 */ /* 0x002fe2000f8e02ff */
[----:B------:R-:W-:Y:S01]  /*0a10*/  ULDC UR4, c[0x0][0x268] ;  /* 0x00009a0000047ab9 */ /* 0x000fe20000000800 */
[----:B------:R-:W-:Y:S02]  /*0a20*/  IMAD R16, R16, R5, RZ ;  /* 0x0000000510107224 */ /* 0x000fe400078e02ff */
[----:B------:R-:W-:Y:S02]  /*0a30*/  IMAD.SHL.U32 R11, R4, 0x2, RZ ;  /* 0x00000002040b7824 */ /* 0x000fe400078e00ff */
[----:B------:R-:W-:Y:S02]  /*0a40*/  IMAD.SHL.U32 R14, R16, 0x2, RZ ;  /* 0x00000002100e7824 */ /* 0x000fe400078e00ff */
[----:B------:R-:W-:-:S03]  /*0a50*/  IMAD.HI R4, R4, 0x2, RZ ;  /* 0x0000000204047827 */ /* 0x000fc600078e02ff */
[----:B------:R-:W-:Y:S01]  /*0a60*/  IADD3 R21, P2, P3, R14, UR6, R11 ;  /* 0x000000060e157c10 */ /* 0x000fe2000fb5e00b */
[----:B------:R-:W-:Y:S01]  /*0a70*/  IMAD.HI R13, R16, 0x2, RZ ;  /* 0x00000002100d7827 */ /* 0x000fe200078e02ff */
[--C-:B------:R-:W-:Y:S02]  /*0a80*/  SHF.R.U32.HI R11, RZ, 0x4, R10.reuse ;  /* 0x00000004ff0b7819 */ /* 0x100fe4000001160a */
[----:B------:R-:W-:Y:S01]  /*0a90*/  SHF.R.U32.HI R14, RZ, 0x5, R10 ;  /* 0x00000005ff0e7819 */ /* 0x000fe2000001160a */
[----:B------:R-:W-:Y:S01]  /*0aa0*/  IMAD.HI R3, R3, 0x2, RZ ;  /* 0x0000000203037827 */ /* 0x000fe200078e02ff */
[----:B------:R-:W-:Y:S01]  /*0ab0*/  IADD3.X R13, R13, UR7, R4, P2, P3 ;  /* 0x000000070d0d7c10 */ /* 0x000fe200097e6404 */
[----:B------:R-:W-:Y:S01]  /*0ac0*/  UMOV UR7, URZ ;  /* 0x0000003f00077c82 */ /* 0x000fe20008000000 */
[----:B------:R-:W-:Y:S02]  /*0ad0*/  SGXT.U32 R4, R11, 0x5 ;  /* 0x000000050b04781a */ /* 0x000fe40000000000 */
[----:B------:R-:W-:Y:S01]  /*0ae0*/  IADD3.X R19, R12, UR5, R3, P0, P1 ;  /* 0x000000050c137c10 */ /* 0x000fe200087e2403 */
[----:B------:R-:W-:Y:S01]  /*0af0*/  UIADD3 UR5, UR14, 0x4000, URZ ;  /* 0x000040000e057890 */ /* 0x000fe2000fffe03f */
[----:B------:R-:W-:Y:S01]  /*0b00*/  LOP3.LUT R3, R10, 0x1e0, RZ, 0xc0, !PT ;  /* 0x000001e00a037812 */ /* 0x000fe200078ec0ff */
[----:B------:R-:W-:Y:S01]  /*0b10*/  IMAD R4, R4, UR4, RZ ;  /* 0x0000000404047c24 */ /* 0x000fe2000f8e02ff */
[----:B------:R-:W-:Y:S01]  /*0b20*/  SHF.R.U32.HI R11, RZ, 0x2, R10 ;  /* 0x00000002ff0b7819 */ /* 0x000fe2000001160a */
[----:B------:R-:W-:Y:S01]  /*0b30*/  USHF.R.U32.HI UR5, URZ, 0x4, UR5 ;  /* 0x000000043f057899 */ /* 0x000fe20008011605 */
[----:B------:R-:W-:Y:S01]  /*0b40*/  SHF.R.U32.HI R3, RZ, 0x1, R3 ;  /* 0x00000001ff037819 */ /* 0x000fe20000011603 */
[----:B------:R-:W-:Y:S01]  /*0b50*/  UMOV UR4, URZ ;  /* 0x0000003f00047c82 */ /* 0x000fe20008000000 */
[----:B------:R-:W-:Y:S01]  /*0b60*/  SGXT.U32 R11, R11, 0x3 ;  /* 0x000000030b0b781a */ /* 0x000fe20000000000 */
[----:B------:R-:W-:Y:S01]  /*0b70*/  USGXT.U32 UR6, UR5, 0xe ;  /* 0x0000000e0506789a */ /* 0x000fe20008000000 */
[----:B------:R-:W-:-:S02]  /*0b80*/  SGXT.U32 R12, R14, 0x4 ;  /* 0x000000040e0c781a */ /* 0x000fc40000000000 */
[----:B------:R-:W-:Y:S01]  /*0b90*/  LOP3.LUT R20, R20, R3, R11, 0xfe, !PT ;  /* 0x0000000314147212 */ /* 0x000fe200078efe0b */
[----:B------:R-:W-:Y:S01]  /*0ba0*/  IMAD.MOV.U32 R11, RZ, RZ, 0x3f800000 ;  /* 0x3f800000ff0b7424 */ /* 0x000fe200078e00ff */
[--C-:B------:R-:W-:Y:S01]  /*0bb0*/  SHF.R.S32.HI R3, RZ, 0x6, R10.reuse ;  /* 0x00000006ff037819 */ /* 0x100fe2000001140a */
[----:B------:R-:W-:Y:S01]  /*0bc0*/  IMAD R12, R12, R7, RZ ;  /* 0x000000070c0c7224 */ /* 0x000fe200078e02ff */
[----:B------:R-:W-:Y:S01]  /*0bd0*/  SHF.R.U32.HI R14, RZ, 0x5, R10 ;  /* 0x00000005ff0e7819 */ /* 0x000fe2000001160a */
[----:B------:R-:W-:Y:S01]  /*0be0*/  UIADD3.64 UR10, UR6, -UR10, URZ ;  /* 0x8000000a060a7297 */ /* 0x000fe2000fffe03f */
[----:B------:R-:W-:Y:S01]  /*0bf0*/  SGXT R3, R3, 0x1 ;  /* 0x000000010303781a */ /* 0x000fe20000000200 */
[----:B------:R-:W-:Y:S01]  /*0c00*/  UMOV UR5, URZ ;  /* 0x0000003f00057c82 */ /* 0x000fe20008000000 */
[----:B------:R-:W-:Y:S02]  /*0c10*/  LEA R21, P1, R4, R21, 0x1 ;  /* 0x0000001504157211 */ /* 0x000fe400078208ff */
[----:B------:R-:W-:-:S02]  /*0c20*/  LEA R23, P0, R12, R23, 0x1 ;  /* 0x000000170c177211 */ /* 0x000fc400078008ff */
[----:B------:R-:W-:Y:S02]  /*0c30*/  LOP3.LUT R3, R3, 0x90, RZ, 0xc0, !PT ;  /* 0x0000009003037812 */ /* 0x000fe400078ec0ff */
[----:B------:R-:W-:Y:S01]  /*0c40*/  R2UR UR18, R14 ;  /* 0x000000000e1272ca */ /* 0x000fe200000e0000 */
[----:B------:R-:W-:Y:S01]  /*0c50*/  IMAD.MOV.U32 R14, RZ, RZ, RZ ;  /* 0x000000ffff0e7224 */ /* 0x000fe200078e00ff */
[----:B------:R-:W-:Y:S01]  /*0c60*/  LEA.HI.X.SX32 R17, R4, R13, 0x1, P1 ;  /* 0x0000000d04117211 */ /* 0x000fe200008f0eff */
[----:B------:R-:W-:Y:S01]  /*0c70*/  IMAD.MOV.U32 R4, RZ, RZ, 0x3f800000 ;  /* 0x3f800000ff047424 */ /* 0x000fe200078e00ff */
[----:B------:R-:W-:Y:S02]  /*0c80*/  LEA.HI.X.SX32 R19, R12, R19, 0x1, P0 ;  /* 0x000000130c137211 */ /* 0x000fe400000f0eff */
[----:B------:R-:W-:Y:S02]  /*0c90*/  LOP3.LUT R16, R3, 0x37e, R0, 0x78, !PT ;  /* 0x0000037e03107812 */ /* 0x000fe400078e7800 */
[----:B------:R-:W-:-:S07]  /*0ca0*/  LOP3.LUT R15, R20, 0x8, RZ, 0xfc, !PT ;  /* 0x00000008140f7812 */ /* 0x000fce00078efcff */
.L_x_1:
[----:B------:R-:W-:-:S04]  /*0cb0*/  LEA R12, P0, R14, R23, 0x1 ;  /* 0x000000170e0c7211 */ /* 0x000fc800078008ff */
[----:B------:R-:W-:-:S06]  /*0cc0*/  LEA.HI.X.SX32 R13, R14, R19, 0x1, P0 ;  /* 0x000000130e0d7211 */ /* 0x000fcc00000f0eff */
[----:B------:R0:W2:Y:S01]  /*0cd0*/  LDG.E.U16 R13, desc[UR16][R12.64] ;  /* 0x000000100c0d7981 */ /* 0x0000a2000c1e1500 */
[----:B------:R-:W-:Y:S01]  /*0ce0*/  USHF.L.U32 UR8, UR18, 0x6, URZ ;  /* 0x0000000612087899 */ /* 0x000fe2000800063f */
[----:B------:R-:W-:Y:S01]  /*0cf0*/  UMOV UR22, UR6 ;  /* 0x0000000600167c82 */ /* 0x000fe20008000000 */
[----:B------:R-:W-:Y:S02]  /*0d00*/  BAR.SYNC.DEFER_BLOCKING 0x0 ;  /* 0x0000000000007b1d */ /* 0x000fe40000010000 */
[----:B------:R-:W-:-:S04]  /*0d10*/  ULOP3.LUT UR8, UR8, 0x300, URZ, 0xc0, !UPT ;  /* 0x0000030008087892 */ /* 0x000fc8000f8ec03f */
[----:B------:R-:W-:Y:S01]  /*0d20*/  ULEA.HI UR8, UR14, UR8, URZ, 0x1c ;  /* 0x000000080e087291 */ /* 0x000fe2000f8fe03f */
[----:B0-----:R-:W-:Y:S01]  /*0d30*/  IADD3 R12, P0, R50, UR4, RZ ;  /* 0x00000004320c7c10 */ /* 0x001fe2000ff1e0ff */
[----:B------:R-:W-:Y:S01]  /*0d40*/  UMOV UR23, 0x80000020 ;  /* 0x8000002000177882 */ /* 0x000fe20000000000 */
[----:B------:R-:W-:Y:S01]  /*0d50*/  UMOV UR21, 0x40000040 ;  /* 0x4000004000157882 */ /* 0x000fe20000000000 */
[----:B------:R-:W-:Y:S01]  /*0d60*/  ULOP3.LUT UR8, UR8, 0x3fff, URZ, 0xc0, !UPT ;  /* 0x00003fff08087892 */ /* 0x000fe2000f8ec03f */
[C---:B------:R-:W-:Y:S01]  /*0d70*/  IADD3 R3, P6, R12.reuse, 0x8, RZ ;  /* 0x000000080c037810 */ /* 0x040fe20007fde0ff */
[----:B------:R-:W-:Y:S01]  /*0d80*/  UMOV UR12, 0x80 ;  /* 0x00000080000c7882 */ /* 0x000fe20000000000 */
[----:B------:R-:W-:Y:S01]  /*0d90*/  UMOV UR13, 0x40000040 ;  /* 0x40000040000d7882 */ /* 0x000fe20000000000 */
[----:B------:R-:W-:Y:S01]  /*0da0*/  UMOV UR9, URZ ;  /* 0x0000003f00097c82 */ /* 0x000fe20008000000 */
[----:B------:R-:W-:Y:S01]  /*0db0*/  IMAD.X R51, RZ, RZ, UR5, P0 ;  /* 0x00000005ff337e24 */ /* 0x000fe200080e06ff */
[-C--:B------:R-:W-:Y:S01]  /*0dc0*/  ISETP.GT.U32.AND P1, PT, R3, R20.reuse, PT ;  /* 0x000000140300720c */ /* 0x080fe20003f24070 */
[----:B------:R-:W-:Y:S01]  /*0dd0*/  UMOV UR20, UR8 ;  /* 0x0000000800147c82 */ /* 0x000fe20008000000 */
[----:B------:R-:W-:Y:S01]  /*0de0*/  UIADD3.64 UR8, UR8, UR12, URZ ;  /* 0x0000000c08087297 */ /* 0x000fe2000fffe03f */
[----:B------:R-:W-:-:S02]  /*0df0*/  ISETP.GT.U32.AND P4, PT, R12, R20, PT ;  /* 0x000000140c00720c */ /* 0x000fc40003f84070 */
[C---:B------:R-:W-:Y:S02]  /*0e00*/  ISETP.GE.U32.AND P2, PT, R12.reuse, R20, PT ;  /* 0x000000140c00720c */ /* 0x040fe40003f46070 */
[C---:B------:R-:W-:Y:S02]  /*0e10*/  IADD3 R3, P0, R12.reuse, 0x9, RZ ;  /* 0x000000090c037810 */ /* 0x040fe40007f1e0ff */
[CC--:B------:R-:W-:Y:S02]  /*0e20*/  ISETP.GT.U32.AND P3, PT, R12.reuse, R15.reuse, PT ;  /* 0x0000000f0c00720c */ /* 0x0c0fe40003f64070 */
[----:B------:R-:W-:Y:S01]  /*0e30*/  ISETP.GE.U32.AND P5, PT, R12, R15, PT ;  /* 0x0000000f0c00720c */ /* 0x000fe20003fa6070 */
[----:B------:R-:W-:Y:S01]  /*0e40*/  IMAD.X R12, RZ, RZ, R51, P6 ;  /* 0x000000ffff0c7224 */ /* 0x000fe200030e0633 */
[C---:B------:R-:W-:Y:S02]  /*0e50*/  ISETP.GT.U32.AND.EX P4, PT, R51.reuse, RZ, PT, P4 ;  /* 0x000000ff3300720c */ /* 0x040fe40003f84140 */
[----:B------:R-:W-:-:S02]  /*0e60*/  ISETP.GE.U32.AND.EX P2, PT, R51, RZ, PT, P2 ;  /* 0x000000ff3300720c */ /* 0x000fc40003f46120 */
[C---:B------:R-:W-:Y:S02]  /*0e70*/  ISETP.GT.U32.AND.EX P3, PT, R51.reuse, RZ, PT, P3 ;  /* 0x000000ff3300720c */ /* 0x040fe40003f64130 */
[----:B------:R-:W-:Y:S02]  /*0e80*/  ISETP.GE.U32.AND.EX P5, PT, R51, RZ, PT, P5 ;  /* 0x000000ff3300720c */ /* 0x000fe40003fa6150 */
[----:B------:R-:W-:Y:S01]  /*0e90*/  ISETP.GT.U32.AND.EX P1, PT, R12, RZ, PT, P1 ;  /* 0x000000ff0c00720c */ /* 0x000fe20003f24110 */
[----:B--2---:R0:W-:Y:S01]  /*0ea0*/  STS.U16 [R6+UR14+0x4000], R13 ;  /* 0x0040000d06007988 */ /* 0x0041e2000800040e */
[----:B------:R1:W-:Y:S06]  /*0eb0*/  MEMBAR.ALL.CTA ;  /* 0x0000000000007992 */ /* 0x0003ec0000008000 */
[----:B-1----:R-:W1:Y:S01]  /*0ec0*/  FENCE.VIEW.ASYNC.S ;  /* 0x00000000000073c6 */ /* 0x002e620000000000 */
[----:B0-----:R-:W-:Y:S01]  /*0ed0*/  IMAD.X R13, RZ, RZ, R51, P0 ;  /* 0x000000ffff0d7224 */ /* 0x001fe200000e0633 */
[----:B-1----:R-:W-:Y:S01]  /*0ee0*/  BAR.SYNC.DEFER_BLOCKING 0x0 ;  /* 0x0000000000007b1d */ /* 0x002fe20000010000 */
[----:B------:R-:W-:-:S04]  /*0ef0*/  ISETP.GT.U32.AND P0, PT, R3, R20, PT ;  /* 0x000000140300720c */ /* 0x000fc80003f04070 */
[----:B------:R-:W-:Y:S01]  /*0f00*/  ISETP.GT.U32.AND.EX P0, PT, R13, RZ, PT, P0 ;  /* 0x000000ff0d00720c */ /* 0x000fe20003f04100 */
[----:B------:R-:W-:-:S06]  /*0f10*/  WARPGROUP.ARRIVE ;  /* 0x00000000000079c5 */ /* 0x000fcc0000000000 */
[----:B------:R-:W-:Y:S04]  /*0f20*/  HGMMA.64x16x16.F32.BF16 R40, gdesc[UR20].tnspA, RZ, !UPT ;  /* 0x20200000142879f0 */ /* 0x000fe8000c7018ff */
[----:B------:R-:W-:Y:S03]  /*0f30*/  HGMMA.64x16x16.F32.BF16 R40, gdesc[UR8].tnspA, R40, gsb0 ;  /* 0x20200000082879f0 */ /* 0x000fe60008001828 */
[----:B------:R-:W-:Y:S02]  /*0f40*/  WARPGROUP.DEPBAR.LE gsb0, 0x0 ;  /* 0x00008000000079c5 */ /* 0x000fe40000010000 */
[----:B------:R-:W-:Y:S01]  /*0f50*/  FMUL R52, R46, UR19 ;  /* 0x000000132e347c20 */ /* 0x000fe20008400000 */
[----:B------:R-:W-:Y:S01]  /*0f60*/  FMUL R46, R47, UR19 ;  /* 0x000000132f2e7c20 */ /* 0x000fe20008400000 */
[----:B------:R-:W-:Y:S01]  /*0f70*/  FMUL R47, R41, UR19 ;  /* 0x00000013292f7c20 */ /* 0x000fe20008400000 */
[----:B------:R-:W-:Y:S01]  /*0f80*/  FMUL R40, R40, UR19 ;  /* 0x0000001328287c20 */ /* 0x000fe20008400000 */
[----:B------:R-:W-:Y:S01]  /*0f90*/  FMUL R51, R44, UR19 ;  /* 0x000000132c337c20 */ /* 0x000fe20008400000 */
[----:B------:R-:W-:Y:S01]  /*0fa0*/  FMUL R45, R45, UR19 ;  /* 0x000000132d2d7c20 */ /* 0x000fe20008400000 */
[----:B------:R-:W-:Y:S01]  /*0fb0*/  FMUL R42, R42, UR19 ;  /* 0x000000132a2a7c20 */ /* 0x000fe20008400000 */
[----:B------:R-:W-:Y:S01]  /*0fc0*/  FSEL R47, R47, -INF , !P2 ;  /* 0xff8000002f2f7808 */ /* 0x000fe20005000000 */
[----:B------:R-:W-:Y:S01]  /*0fd0*/  FMUL R43, R43, UR19 ;  /* 0x000000132b2b7c20 */ /* 0x000fe20008400000 */
[----:B------:R-:W-:-:S02]  /*0fe0*/  FSEL R40, R40, -INF , !P4 ;  /* 0xff80000028287808 */ /* 0x000fc40006000000 */
[----:B------:R-:W-:Y:S02]  /*0ff0*/  FSEL R51, R51, -INF , !P1 ;  /* 0xff80000033337808 */ /* 0x000fe40004800000 */
[----:B------:R-:W-:Y:S02]  /*1000*/  FMNMX R12, R40, R47, !PT ;  /* 0x0000002f280c7209 */ /* 0x000fe40007800000 */
[----:B------:R-:W-:Y:S02]  /*1010*/  FSEL R45, R45, -INF , !P0 ;  /* 0xff8000002d2d7808 */ /* 0x000fe40004000000 */
[----:B------:R-:W-:Y:S02]  /*1020*/  FMNMX R12, R51, R12, !PT ;  /* 0x0000000c330c7209 */ /* 0x000fe40007800000 */
[----:B------:R-:W-:Y:S02]  /*1030*/  FSEL R42, R42, -INF , !P3 ;  /* 0xff8000002a2a7808 */ /* 0x000fe40005800000 */
[----:B------:R-:W-:-:S02]  /*1040*/  ISETP.GT.U32.AND P3, PT, R3, R15, PT ;  /* 0x0000000f0300720c */ /* 0x000fc40003f64070 */
[----:B------:R-:W-:Y:S02]  /*1050*/  FMNMX R41, R45, R12, !PT ;  /* 0x0000000c2d297209 */ /* 0x000fe40007800000 */
[C---:B------:R-:W-:Y:S02]  /*1060*/  LEA R12, P0, R18.reuse, R21, 0x1 ;  /* 0x00000015120c7211 */ /* 0x040fe400078008ff */
[----:B------:R-:W-:Y:S01]  /*1070*/  ISETP.GT.U32.AND.EX P3, PT, R13, RZ, PT, P3 ;  /* 0x000000ff0d00720c */ /* 0x000fe20003f64130 */
[----:B------:R-:W0:Y:S01]  /*1080*/  SHFL.BFLY PT, R44, R41, 0x2, 0x1f ;  /* 0x0c401f00292c7f89 */ /* 0x000e2200000e0000 */
[----:B------:R-:W-:Y:S02]  /*1090*/  LEA.HI.X.SX32 R13, R18, R17, 0x1, P0 ;  /* 0x00000011120d7211 */ /* 0x000fe400000f0eff */
[----:B------:R-:W-:Y:S02]  /*10a0*/  FSEL R43, R43, -INF , !P5 ;  /* 0xff8000002b2b7808 */ /* 0x000fe40006800000 */
[----:B------:R-:W-:-:S02]  /*10b0*/  FSEL R52, R52, -INF , !P4 ;  /* 0xff80000034347808 */ /* 0x000fc40006000000 */
[----:B------:R1:W2:Y:S01]  /*10c0*/  LDG.E.U16 R13, desc[UR16][R12.64] ;  /* 0x000000100c0d7981 */ /* 0x0002a2000c1e1500 */
[----:B------:R-:W-:Y:S02]  /*10d0*/  FMNMX R3, R42, R43, !PT ;  /* 0x0000002b2a037209 */ /* 0x000fe40007800000 */
[----:B------:R-:W-:Y:S01]  /*10e0*/  FSEL R46, R46, -INF , !P3 ;  /* 0xff8000002e2e7808 */ /* 0x000fe20005800000 */
[----:B------:R-:W-:Y:S01]  /*10f0*/  BAR.SYNC.DEFER_BLOCKING 0x0 ;  /* 0x0000000000007b1d */ /* 0x000fe20000010000 */
[----:B------:R-:W-:-:S04]  /*1100*/  FMNMX R3, R52, R3, !PT ;  /* 0x0000000334037209 */ /* 0x000fc80007800000 */
[----:B------:R-:W-:-:S05]  /*1110*/  FMNMX R3, R46, R3, !PT ;  /* 0x000000032e037209 */ /* 0x000fca0007800000 */
[----:B------:R-:W3:Y:S01]  /*1120*/  SHFL.BFLY PT, R54, R3, 0x2, 0x1f ;  /* 0x0c401f0003367f89 */ /* 0x000ee200000e0000 */
[----:B0-----:R-:W-:Y:S02]  /*1130*/  FMNMX R44, R41, R44, !PT ;  /* 0x0000002c292c7209 */ /* 0x001fe40007800000 */
[----:B---3--:R-:W-:-:S05]  /*1140*/  FMNMX R54, R3, R54, !PT ;  /* 0x0000003603367209 */ /* 0x008fca0007800000 */
[----:B------:R-:W0:Y:S02]  /*1150*/  SHFL.BFLY PT, R3, R54, 0x1, 0x1f ;  /* 0x0c201f0036037f89 */ /* 0x000e2400000e0000 */
[----:B0-----:R-:W-:-:S04]  /*1160*/  FMNMX R3, R54, R3, !PT ;  /* 0x0000000336037209 */ /* 0x001fc80007800000 */
[----:B------:R-:W-:-:S05]  /*1170*/  FMNMX R3, R3, R48, !PT ;  /* 0x0000003003037209 */ /* 0x000fca0007800000 */
[----:B------:R-:W-:-:S04]  /*1180*/  FADD R43, R43, -R3 ;  /* 0x800000032b2b7221 */ /* 0x000fc80000000000 */
[----:B------:R-:W-:Y:S02]  /*1190*/  FMUL R54, R43, 1.4426950216293334961 ;  /* 0x3fb8aa3b2b367820 */ /* 0x000fe40000400000 */
[----:B------:R-:W0:Y:S01]  /*11a0*/  SHFL.BFLY PT, R43, R44, 0x1, 0x1f ;  /* 0x0c201f002c2b7f89 */ /* 0x000e2200000e0000 */
[--C-:B------:R-:W-:Y:S01]  /*11b0*/  FADD R42, R42, -R3.reuse ;  /* 0x800000032a2a7221 */ /* 0x100fe20000000000 */
[----:B------:R-:W-:-:S03]  /*11c0*/  FADD R52, R52, -R3 ;  /* 0x8000000334347221 */ /* 0x000fc60000000000 */
[----:B------:R-:W-:Y:S01]  /*11d0*/  FMUL R53, R42, 1.4426950216293334961 ;  /* 0x3fb8aa3b2a357820 */ /* 0x000fe20000400000 */
[----:B------:R-:W-:Y:S01]  /*11e0*/  MUFU.EX2 R54, R54 ;  /* 0x0000003600367308 */ /* 0x000fe20000000800 */
[----:B------:R-:W-:-:S07]  /*11f0*/  FADD R46, R46, -R3 ;  /* 0x800000032e2e7221 */ /* 0x000fce0000000000 */
[----:B------:R3:W4:Y:S01]  /*1200*/  MUFU.EX2 R41, R53 ;  /* 0x0000003500297308 */ /* 0x0007220000000800 */
[----:B0-----:R-:W-:-:S04]  /*1210*/  FMNMX R43, R44, R43, !PT ;  /* 0x0000002b2c2b7209 */ /* 0x001fc80007800000 */
[----:B-1----:R-:W-:Y:S01]  /*1220*/  FMNMX R12, R43, R22, !PT ;  /* 0x000000162b0c7209 */ /* 0x002fe20007800000 */
[----:B------:R-:W-:-:S06]  /*1230*/  FMUL R43, R52, 1.4426950216293334961 ;  /* 0x3fb8aa3b342b7820 */ /* 0x000fcc0000400000 */
[----:B------:R-:W0:Y:S01]  /*1240*/  MUFU.EX2 R43, R43 ;  /* 0x0000002b002b7308 */ /* 0x000e220000000800 */
[--C-:B------:R-:W-:Y:S01]  /*1250*/  FADD R47, R47, -R12.reuse ;  /* 0x8000000c2f2f7221 */ /* 0x100fe20000000000 */
[----:B---3--:R-:W-:Y:S01]  /*1260*/  FMUL R53, R46, 1.4426950216293334961 ;  /* 0x3fb8aa3b2e357820 */ /* 0x008fe20000400000 */
[--C-:B------:R-:W-:Y:S02]  /*1270*/  FADD R46, R40, -R12.reuse ;  /* 0x8000000c282e7221 */ /* 0x100fe40000000000 */
[----:B------:R-:W-:Y:S01]  /*1280*/  FMUL R47, R47, 1.4426950216293334961 ;  /* 0x3fb8aa3b2f2f7820 */ /* 0x000fe20000400000 */
[----:B------:R-:W-:Y:S01]  /*1290*/  FADD R51, R51, -R12 ;  /* 0x8000000c33337221 */ /* 0x000fe20000000000 */
[----:B------:R-:W-:Y:S01]  /*12a0*/  FMUL R52, R46, 1.4426950216293334961 ;  /* 0x3fb8aa3b2e347820 */ /* 0x000fe20000400000 */
[----:B----4-:R-:W-:Y:S01]  /*12b0*/  FADD R42, R41, R54 ;  /* 0x00000036292a7221 */ /* 0x010fe20000000000 */
[----:B------:R-:W-:Y:S01]  /*12c0*/  FADD R22, -R12, R22 ;  /* 0x000000160c167221 */ /* 0x000fe20000000100 */
[----:B------:R-:W-:Y:S01]  /*12d0*/  FADD R46, R45, -R12 ;  /* 0x8000000c2d2e7221 */ /* 0x000fe20000000000 */
[----:B------:R-:W-:Y:S01]  /*12e0*/  F2FP.BF16.F32.PACK_AB R41, R54, R41 ;  /* 0x000000293629723e */ /* 0x000fe200000010ff */
[----:B------:R-:W1:Y:S01]  /*12f0*/  MUFU.EX2 R40, R53 ;  /* 0x0000003500287308 */ /* 0x000e620000000800 */
[----:B------:R-:W-:Y:S01]  /*1300*/  FADD R48, -R3, R48 ;  /* 0x0000003003307221 */ /* 0x000fe20000000100 */
[----:B------:R-:W-:Y:S01]  /*1310*/  FMUL R54, R51, 1.4426950216293334961 ;  /* 0x3fb8aa3b33367820 */ /* 0x000fe20000400000 */
[----:B------:R-:W-:Y:S01]  /*1320*/  FMUL R22, R22, 1.4426950216293334961 ;  /* 0x3fb8aa3b16167820 */ /* 0x000fe20000400000 */
[----:B0-----:R-:W-:Y:S01]  /*1330*/  FADD R51, R43, R42 ;  /* 0x0000002a2b337221 */ /* 0x001fe20000000000 */
[----:B------:R-:W-:-:S03]  /*1340*/  FMUL R42, R46, 1.4426950216293334961 ;  /* 0x3fb8aa3b2e2a7820 */ /* 0x000fc60000400000 */
[----:B------:R-:W-:Y:S01]  /*1350*/  MUFU.EX2 R44, R52 ;  /* 0x00000034002c7308 */ /* 0x000fe20000000800 */
[----:B------:R-:W-:-:S07]  /*1360*/  FMUL R48, R48, 1.4426950216293334961 ;  /* 0x3fb8aa3b30307820 */ /* 0x000fce0000400000 */
[----:B------:R-:W0:Y:S08]  /*1370*/  MUFU.EX2 R47, R47 ;  /* 0x0000002f002f7308 */ /* 0x000e300000000800 */
[----:B------:R-:W-:Y:S08]  /*1380*/  MUFU.EX2 R45, R54 ;  /* 0x00000036002d7308 */ /* 0x000ff00000000800 */
[----:B------:R-:W3:Y:S08]  /*1390*/  MUFU.EX2 R53, R48 ;  /* 0x0000003000357308 */ /* 0x000ef00000000800 */
[----:B------:R-:W4:Y:S08]  /*13a0*/  MUFU.EX2 R22, R22 ;  /* 0x0000001600167308 */ /* 0x000f300000000800 */
[----:B------:R-:W5:Y:S01]  /*13b0*/  MUFU.EX2 R42, R42 ;  /* 0x0000002a002a7308 */ /* 0x000f620000000800 */
[C---:B-1----:R-:W-:Y:S01]  /*13c0*/  FADD R46, R40.reuse, R51 ;  /* 0x00000033282e7221 */ /* 0x042fe20000000000 */
[----:B------:R-:W-:Y:S01]  /*13d0*/  F2FP.BF16.F32.PACK_AB R43, R40, R43 ;  /* 0x0000002b282b723e */ /* 0x000fe200000010ff */
[----:B0-----:R-:W-:Y:S01]  /*13e0*/  FADD R40, R44, R47 ;  /* 0x0000002f2c287221 */ /* 0x001fe20000000000 */
[----:B---3--:R-:W-:-:S03]  /*13f0*/  FMUL R26, R26, R53 ;  /* 0x000000351a1a7220 */ /* 0x008fc60000400000 */
[----:B------:R-:W-:Y:S01]  /*1400*/  FADD R55, R45, R40 ;  /* 0x000000282d377221 */ /* 0x000fe20000000000 */
[-C--:B------:R-:W-:Y:S01]  /*1410*/  FMUL R27, R27, R53.reuse ;  /* 0x000000351b1b7220 */ /* 0x080fe20000400000 */
[-C--:B------:R-:W-:Y:S01]  /*1420*/  FMUL R30, R30, R53.reuse ;  /* 0x000000351e1e7220 */ /* 0x080fe20000400000 */
[-C--:B------:R-:W-:Y:S01]  /*1430*/  FMUL R31, R31, R53.reuse ;  /* 0x000000351f1f7220 */ /* 0x080fe20000400000 */
[-C--:B------:R-:W-:Y:S01]  /*1440*/  FMUL R34, R34, R53.reuse ;  /* 0x0000003522227220 */ /* 0x080fe20000400000 */
[-C--:B------:R-:W-:Y:S01]  /*1450*/  FMUL R35, R35, R53.reuse ;  /* 0x0000003523237220 */ /* 0x080fe20000400000 */
[-C--:B------:R-:W-:Y:S01]  /*1460*/  FMUL R38, R38, R53.reuse ;  /* 0x0000003526267220 */ /* 0x080fe20000400000 */
[----:B------:R-:W-:Y:S01]  /*1470*/  FMUL R39, R39, R53 ;  /* 0x0000003527277220 */ /* 0x000fe20000400000 */
[-C--:B----4-:R-:W-:Y:S01]  /*1480*/  FMUL R24, R24, R22.reuse ;  /* 0x0000001618187220 */ /* 0x090fe20000400000 */
[-C--:B------:R-:W-:Y:S01]  /*1490*/  FMUL R25, R25, R22.reuse ;  /* 0x0000001619197220 */ /* 0x080fe20000400000 */
[-C--:B------:R-:W-:Y:S01]  /*14a0*/  FMUL R28, R28, R22.reuse ;  /* 0x000000161c1c7220 */ /* 0x080fe20000400000 */
[-C--:B------:R-:W-:Y:S01]  /*14b0*/  FMUL R29, R29, R22.reuse ;  /* 0x000000161d1d7220 */ /* 0x080fe20000400000 */
[-C--:B------:R-:W-:Y:S01]  /*14c0*/  FMUL R32, R32, R22.reuse ;  /* 0x0000001620207220 */ /* 0x080fe20000400000 */
[-C--:B------:R-:W-:Y:S01]  /*14d0*/  FMUL R33, R33, R22.reuse ;  /* 0x0000001621217220 */ /* 0x080fe20000400000 */
[-C--:B------:R-:W-:Y:S01]  /*14e0*/  FMUL R36, R36, R22.reuse ;  /* 0x0000001624247220 */ /* 0x080fe20000400000 */
[----:B------:R-:W-:Y:S01]  /*14f0*/  FMUL R37, R37, R22 ;  /* 0x0000001625257220 */ /* 0x000fe20000400000 */
[----:B-----5:R-:W-:Y:S01]  /*1500*/  FADD R55, R42, R55 ;  /* 0x000000372a377221 */ /* 0x020fe20000000000 */
[----:B------:R-:W-:-:S02]  /*1510*/  F2FP.BF16.F32.PACK_AB R40, R47, R44 ;  /* 0x0000002c2f28723e */ /* 0x000fc400000010ff */
[----:B------:R-:W-:Y:S01]  /*1520*/  F2FP.BF16.F32.PACK_AB R42, R42, R45 ;  /* 0x0000002d2a2a723e */ /* 0x000fe200000010ff */
[----:B------:R-:W-:Y:S01]  /*1530*/  SHFL.BFLY PT, R51, R46, 0x2, 0x1f ;  /* 0x0c401f002e337f89 */ /* 0x000fe200000e0000 */
[----:B------:R-:W-:-:S03]  /*1540*/  UMOV UR22, UR6 ;  /* 0x0000000600167c82 */ /* 0x000fc60008000000 */
[----:B------:R-:W0:Y:S01]  /*1550*/  SHFL.BFLY PT, R44, R55, 0x2, 0x1f ;  /* 0x0c401f00372c7f89 */ /* 0x000e2200000e0000 */
[----:B------:R-:W-:Y:S01]  /*1560*/  UMOV UR23, 0xc0000010 ;  /* 0xc000001000177882 */ /* 0x000fe20000000000 */
[----:B------:R-:W-:-:S04]  /*1570*/  UIADD3 UR4, UP0, UR4, 0x10, URZ ;  /* 0x0000001004047890 */ /* 0x000fc8000ff1e03f */
[----:B------:R-:W-:Y:S01]  /*1580*/  UIADD3.X UR5, URZ, UR5, URZ, UP0, !UPT ;  /* 0x000000053f057290 */ /* 0x000fe200087fe43f */
[----:B--2---:R-:W-:Y:S01]  /*1590*/  STS.U16 [R16+UR14+0x4000], R13 ;  /* 0x0040000d10007988 */ /* 0x004fe2000800040e */
[----:B------:R1:W-:Y:S06]  /*15a0*/  MEMBAR.ALL.CTA ;  /* 0x0000000000007992 */ /* 0x0003ec0000008000 */
[----:B-1----:R-:W1:Y:S02]  /*15b0*/  FENCE.VIEW.ASYNC.S ;  /* 0x00000000000073c6 */ /* 0x002e640000000000 */
[----:B-1----:R-:W-:Y:S06]  /*15c0*/  BAR.SYNC.DEFER_BLOCKING 0x0 ;  /* 0x0000000000007b1d */ /* 0x002fec0000010000 */
[----:B------:R-:W-:-:S06]  /*15d0*/  WARPGROUP.ARRIVE ;  /* 0x00000000000079c5 */ /* 0x000fcc0000000000 */
[----:B------:R-:W-:Y:S01]  /*15e0*/  HGMMA.64x32x16.F32.BF16 R24, R40, gdesc[UR20], R24, gsb0 ;  /* 0x0060001428187df0 */ /* 0x000fe20008001818 */
[----:B0-----:R-:W-:Y:S01]  /*15f0*/  FADD R44, R55, R44 ;  /* 0x0000002c372c7221 */ /* 0x001fe20000000000 */
[----:B------:R-:W-:-:S04]  /*1600*/  FADD R51, R46, R51 ;  /* 0x000000332e337221 */ /* 0x000fc80000000000 */
[----:B------:R-:W0:Y:S04]  /*1610*/  SHFL.BFLY PT, R13, R44, 0x1, 0x1f ;  /* 0x0c201f002c0d7f89 */ /* 0x000e2800000e0000 */
[----:B------:R-:W1:Y:S01]  /*1620*/  SHFL.BFLY PT, R46, R51, 0x1, 0x1f ;  /* 0x0c201f00332e7f89 */ /* 0x000e6200000e0000 */
[----:B------:R-:W-:Y:S01]  /*1630*/  IMAD.U32 R45, RZ, RZ, UR5 ;  /* 0x00000005ff2d7e24 */ /* 0x000fe2000f8e00ff */
[----:B------:R-:W-:-:S04]  /*1640*/  ISETP.LE.U32.AND P0, PT, R49, UR4, PT ;  /* 0x0000000431007c0c */ /* 0x000fc8000bf03070 */
[----:B------:R-:W-:Y:S01]  /*1650*/  ISETP.GE.U32.AND.EX P0, PT, R45, RZ, PT, P0 ;  /* 0x000000ff2d00720c */ /* 0x000fe20003f06100 */
[----:B------:R-:W-:Y:S02]  /*1660*/  IMAD R14, R7, 0x10, R14 ;  /* 0x00000010070e7824 */ /* 0x000fe400078e020e */
[----:B------:R-:W-:Y:S02]  /*1670*/  IMAD R18, R5, 0x10, R18 ;  /* 0x0000001005127824 */ /* 0x000fe400078e0212 */
[----:B------:R-:W-:Y:S02]  /*1680*/  IMAD.MOV.U32 R48, RZ, RZ, R3 ;  /* 0x000000ffff307224 */ /* 0x000fe400078e0003 */
[----:B0-----:R-:W-:Y:S01]  /*1690*/  FADD R13, R44, R13 ;  /* 0x0000000d2c0d7221 */ /* 0x001fe20000000000 */
[----:B-1----:R-:W-:-:S03]  /*16a0*/  FADD R46, R51, R46 ;  /* 0x0000002e332e7221 */ /* 0x002fc60000000000 */
[----:B------:R-:W-:Y:S01]  /*16b0*/  FFMA R11, R22, R11, R13 ;  /* 0x0000000b160b7223 */ /* 0x000fe2000000000d */
[----:B------:R-:W-:Y:S02]  /*16c0*/  IMAD.MOV.U32 R22, RZ, RZ, R12 ;  /* 0x000000ffff167224 */ /* 0x000fe400078e000c */
[----:B------:R-:W-:Y:S01]  /*16d0*/  FFMA R4, R53, R4, R46 ;  /* 0x0000000435047223 */ /* 0x000fe2000000002e */
[----:B------:R-:W-:Y:S02]  /*16e0*/  WARPGROUP.DEPBAR.LE gsb0, 0x0 ;  /* 0x00008000000079c5 */ /* 0x000fe40000010000 */
[----:B------:R-:W-:Y:S05]  /*16f0*/  @!P0 BRA `(.L_x_1) ;  /* 0xfffffff4006c8947 */ /* 0x000fea000383ffff */
.L_x_0:
[----:B------:R-:W-:Y:S02]  /*1700*/  IMAD.MOV.U32 R15, RZ, RZ, R4 ;  /* 0x000000ffff0f7224 */ /* 0x000fe400078e0004 */
[----:B------:R-:W-:Y:S01]  /*1710*/  FMUL R6, R27, 0.25 ;  /* 0x3e8000001b067820 */ /* 0x000fe20000400000 */
[----:B------:R-:W-:Y:S02]  /*1720*/  IMAD.MOV.U32 R17, RZ, RZ, R11 ;  /* 0x000000ffff117224 */ /* 0x000fe400078e000b */
[----:B------:R-:W-:Y:S01]  /*1730*/  FMUL R14, R25, 0.25 ;  /* 0x3e800000190e7820 */ /* 0x000fe20000400000 */
[----:B------:R-:W-:Y:S01]  /*1740*/  FMUL R13, R26, 0.25 ;  /* 0x3e8000001a0d7820 */ /* 0x000fe20000400000 */
[----:B------:R-:W-:Y:S01]  /*1750*/  FSETP.GT.AND P1, PT, |R15|, 8.50705917302346158658e+37, PT ;  /* 0x7e8000000f00780b */ /* 0x000fe20003f24200 */
[----:B------:R-:W-:Y:S01]  /*1760*/  FMUL R5, R38, 0.25 ;  /* 0x3e80000026057820 */ /* 0x000fe20000400000 */
[----:B------:R-:W-:Y:S01]  /*1770*/  FSETP.GT.AND P2, PT, |R17|, 8.50705917302346158658e+37, PT ;  /* 0x7e8000001100780b */ /* 0x000fe20003f44200 */
[----:B------:R-:W-:Y:S01]  /*1780*/  FMUL R11, R32, 0.25 ;  /* 0x3e800000200b7820 */ /* 0x000fe20000400000 */
[----:B------:R-:W-:Y:S01]  /*1790*/  FSETP.GEU.AND P5, PT, |R15|, 1.175494350822287508e-38, PT ;  /* 0x008000000f00780b */ /* 0x000fe20003fae200 */
[----:B------:R-:W-:Y:S01]  /*17a0*/  FMUL R4, R35, 0.25 ;  /* 0x3e80000023047820 */ /* 0x000fe20000400000 */
[----:B------:R-:W-:Y:S01]  /*17b0*/  FSEL R27, R6, R27, P1 ;  /* 0x0000001b061b7208 */ /* 0x000fe20000800000 */
[----:B------:R-:W-:Y:S01]  /*17c0*/  IMAD.SHL.U32 R16, R10, 0x4, RZ ;  /* 0x000000040a107824 */ /* 0x000fe200078e00ff */
[----:B------:R-:W-:Y:S01]  /*17d0*/  FSEL R25, R14, R25, P2 ;  /* 0x000000190e197208 */ /* 0x000fe20001000000 */
[----:B------:R-:W-:Y:S01]  /*17e0*/  FMUL R14, R15, 8388608 ;  /* 0x4b0000000f0e7820 */ /* 0x000fe20000400000 */
[----:B------:R-:W-:Y:S01]  /*17f0*/  FSEL R6, R13, R26, P1 ;  /* 0x0000001a0d067208 */ /* 0x000fe20000800000 */
[----:B------:R-:W-:Y:S01]  /*1800*/  FMUL R7, R34, 0.25 ;  /* 0x3e80000022077820 */ /* 0x000fe20000400000 */
[----:B------:R-:W-:Y:S01]  /*1810*/  FSEL R20, R5, R38, P1 ;  /* 0x0000002605147208 */ /* 0x000fe20000800000 */
[----:B------:R-:W-:Y:S01]  /*1820*/  FMUL R5, R30, 0.25 ;  /* 0x3e8000001e057820 */ /* 0x000fe20000400000 */
[----:B------:R-:W-:Y:S01]  /*1830*/  LOP3.LUT R13, R10, 0x7, RZ, 0xc0, !PT ;  /* 0x000000070a0d7812 */ /* 0x000fe200078ec0ff */
[----:B------:R-:W-:Y:S01]  /*1840*/  FMUL R22, R17, 8388608 ;  /* 0x4b00000011167820 */ /* 0x000fe20000400000 */
[----:B------:R-:W-:Y:S01]  /*1850*/  FSETP.GEU.AND P4, PT, R15, 1.175494350822287508e-38, PT ;  /* 0x008000000f00780b */ /* 0x000fe20003f8e000 */
[----:B------:R-:W-:Y:S01]  /*1860*/  FMUL R18, R39, 0.25 ;  /* 0x3e80000027127820 */ /* 0x000fe20000400000 */
[----:B------:R-:W-:Y:S01]  /*1870*/  FSEL R32, R11, R32, P2 ;  /* 0x000000200b207208 */ /* 0x000fe20001000000 */
[----:B------:R-:W-:Y:S01]  /*1880*/  FMUL R26, R37, 0.25 ;  /* 0x3e800000251a7820 */ /* 0x000fe20000400000 */
[----:B------:R-:W-:Y:S01]  /*1890*/  LEA R11, R13, UR14, 0x4 ;  /* 0x0000000e0d0b7c11 */ /* 0x000fe2000f8e20ff */
[----:B------:R-:W-:Y:S01]  /*18a0*/  @!P5 FMUL R6, R6, 16777216 ;  /* 0x4b8000000606d820 */ /* 0x000fe20000400000 */
[----:B------:R-:W-:Y:S01]  /*18b0*/  FSEL R14, R14, R15, !P4 ;  /* 0x0000000f0e0e7208 */ /* 0x000fe20006000000 */
[----:B------:R-:W-:Y:S01]  /*18c0*/  @P1 FMUL R15, R15, 0.25 ;  /* 0x3e8000000f0f1820 */ /* 0x000fe20000400000 */
[----:B------:R-:W-:Y:S01]  /*18d0*/  FSEL R35, R4, R35, P1 ;  /* 0x0000002304237208 */ /* 0x000fe20000800000 */
[----:B------:R-:W-:Y:S01]  /*18e0*/  FMUL R4, R31, 0.25 ;  /* 0x3e8000001f047820 */ /* 0x000fe20000400000 */
[----:B------:R-:W-:Y:S01]  /*18f0*/  FSEL R30, R5, R30, P1 ;  /* 0x0000001e051e7208 */ /* 0x000fe20000800000 */
[----:B------:R-:W-:Y:S01]  /*1900*/  FMUL R5, R36, 0.25 ;  /* 0x3e80000024057820 */ /* 0x000fe20000400000 */
[----:B------:R-:W-:Y:S01]  /*1910*/  FSETP.GEU.AND P3, PT, R17, 1.175494350822287508e-38, PT ;  /* 0x008000001100780b */ /* 0x000fe20003f6e000 */
[----:B------:R-:W-:Y:S01]  /*1920*/  IMAD R13, R13, -0x8, R11 ;  /* 0xfffffff80d0d7824 */ /* 0x000fe200078e020b */
[----:B------:R-:W-:Y:S01]  /*1930*/  LOP3.LUT R16, R16, 0x3c0, RZ, 0xc0, !PT ;  /* 0x000003c010107812 */ /* 0x000fe200078ec0ff */
[----:B------:R-:W-:Y:S01]  /*1940*/  @!P5 FMUL R15, R15, 16777216 ;  /* 0x4b8000000f0fd820 */ /* 0x000fe20000400000 */
[----:B------:R-:W-:Y:S01]  /*1950*/  FSEL R34, R7, R34, P1 ;  /* 0x0000002207227208 */ /* 0x000fe20000800000 */
[----:B------:R-:W-:Y:S01]  /*1960*/  @!P5 FMUL R30, R30, 16777216 ;  /* 0x4b8000001e1ed820 */ /* 0x000fe20000400000 */
[----:B------:R-:W-:Y:S01]  /*1970*/  FSEL R22, R22, R17, !P3 ;  /* 0x0000001116167208 */ /* 0x000fe20005800000 */
[----:B------:R-:W-:Y:S01]  /*1980*/  @!P5 FMUL R20, R20, 16777216 ;  /* 0x4b8000001414d820 */ /* 0x000fe20000400000 */
[----:B------:R-:W-:Y:S01]  /*1990*/  FSEL R18, R18, R39, P1 ;  /* 0x0000002712127208 */ /* 0x000fe20000800000 */
[----:B------:R-:W0:Y:S01]  /*19a0*/  MUFU.RCP R15, R15 ;  /* 0x0000000f000f7308 */ /* 0x000e220000001000 */
[----:B------:R-:W-:Y:S01]  /*19b0*/  FSEL R7, R4, R31, P1 ;  /* 0x0000001f04077208 */ /* 0x000fe20000800000 */
[----:B------:R-:W-:Y:S01]  /*19c0*/  FMUL R4, R33, 0.25 ;  /* 0x3e80000021047820 */ /* 0x000fe20000400000 */
[----:B------:R-:W-:Y:S01]  /*19d0*/  FSEL R36, R5, R36, P2 ;  /* 0x0000002405247208 */ /* 0x000fe20001000000 */
[----:B------:R-:W-:Y:S01]  /*19e0*/  FMUL R5, R28, 0.25 ;  /* 0x3e8000001c057820 */ /* 0x000fe20000400000 */
[C---:B------:R-:W-:Y:S01]  /*19f0*/  FSETP.GEU.AND P1, PT, |R17|.reuse, 1.175494350822287508e-38, PT ;  /* 0x008000001100780b */ /* 0x040fe20003f2e200 */
[----:B------:R-:W-:Y:S01]  /*1a00*/  IMAD.IADD R31, R16, 0x1, R13 ;  /* 0x00000001101f7824 */ /* 0x000fe200078e020d */
[C---:B------:R-:W-:Y:S01]  /*1a10*/  LOP3.LUT P0, RZ, R10.reuse, 0x100, RZ, 0xc0, !PT ;  /* 0x000001000aff7812 */ /* 0x040fe2000780c0ff */
[----:B------:R-:W-:Y:S01]  /*1a20*/  @P2 FMUL R17, R17, 0.25 ;  /* 0x3e80000011112820 */ /* 0x000fe20000400000 */
[----:B------:R-:W-:Y:S01]  /*1a30*/  LOP3.LUT R13, R10, 0x1f0, RZ, 0xc0, !PT ;  /* 0x000001f00a0d7812 */ /* 0x000fe200078ec0ff */
[----:B------:R-:W-:Y:S01]  /*1a40*/  @!P5 FMUL R34, R34, 16777216 ;  /* 0x4b8000002222d820 */ /* 0x000fe20000400000 */
[----:B------:R-:W-:Y:S01]  /*1a50*/  LOP3.LUT R44, R10, 0x8, RZ, 0xc0, !PT ;  /* 0x000000080a2c7812 */ /* 0x000fe200078ec0ff */
[----:B------:R-:W-:Y:S01]  /*1a60*/  VIADD R10, R22, 0xc0cafb0d ;  /* 0xc0cafb0d160a7836 */ /* 0x000fe20000000000 */
[----:B------:R-:W-:Y:S01]  /*1a70*/  FSEL R33, R4, R33, P2 ;  /* 0x0000002104217208 */ /* 0x000fe20001000000 */
[----:B------:R-:W-:Y:S01]  /*1a80*/  FMUL R4, R29, 0.25 ;  /* 0x3e8000001d047820 */ /* 0x000fe20000400000 */
[----:B------:R-:W-:Y:S01]  /*1a90*/  FSEL R5, R5, R28, P2 ;  /* 0x0000001c05057208 */ /* 0x000fe20001000000 */
[----:B------:R-:W-:Y:S01]  /*1aa0*/  IMAD R28, R44, 0x200, R11 ;  /* 0x000002002c1c7824 */ /* 0x000fe200078e020b */
[----:B------:R-:W-:Y:S01]  /*1ab0*/  LOP3.LUT R21, R10, 0xff800000, RZ, 0xc0, !PT ;  /* 0xff8000000a157812 */ /* 0x000fe200078ec0ff */
[----:B------:R-:W-:Y:S01]  /*1ac0*/  VIADD R11, R14, 0xc0cafb0d ;  /* 0xc0cafb0d0e0b7836 */ /* 0x000fe20000000000 */
[----:B------:R-:W-:Y:S01]  /*1ad0*/  FSEL R4, R4, R29, P2 ;  /* 0x0000001d04047208 */ /* 0x000fe20001000000 */
[----:B------:R-:W-:Y:S01]  /*1ae0*/  FMUL R29, R24, 0.25 ;  /* 0x3e800000181d7820 */ /* 0x000fe20000400000 */
[----:B------:R-:W-:Y:S01]  /*1af0*/  FSEL R45, RZ, -23, P3 ;  /* 0xc1b80000ff2d7808 */ /* 0x000fe20001800000 */
[----:B------:R-:W-:Y:S01]  /*1b00*/  @!P1 FMUL R17, R17, 16777216 ;  /* 0x4b80000011119820 */ /* 0x000fe20000400000 */
[----:B------:R-:W-:Y:S01]  /*1b10*/  I2FP.F32.S32 R10, R21 ;  /* 0x00000015000a7245 */ /* 0x000fe20000201400 */
[----:B------:R-:W-:Y:S01]  /*1b20*/  @!P5 FMUL R18, R18, 16777216 ;  /* 0x4b8000001212d820 */ /* 0x000fe20000400000 */
[----:B------:R-:W-:Y:S01]  /*1b30*/  LOP3.LUT R23, R11, 0xff800000, RZ, 0xc0, !PT ;  /* 0xff8000000b177812 */ /* 0x000fe200078ec0ff */
[----:B------:R-:W-:Y:S01]  /*1b40*/  @!P5 FMUL R35, R35, 16777216 ;  /* 0x4b8000002323d820 */ /* 0x000fe20000400000 */
[----:B------:R-:W-:Y:S01]  /*1b50*/  FSEL R16, RZ, -23, P4 ;  /* 0xc1b80000ff107808 */ /* 0x000fe20002000000 */
[----:B------:R-:W-:Y:S01]  /*1b60*/  FFMA.FTZ R45, R10, 1.1920928955078125e-07, R45 ;  /* 0x340000000a2d7823 */ /* 0x000fe2000001002d */
[----:B------:R-:W-:Y:S01]  /*1b70*/  I2FP.F32.S32 R19, R23 ;  /* 0x0000001700137245 */ /* 0x000fe20000201400 */
[----:B------:R-:W-:Y:S01]  /*1b80*/  IMAD.IADD R10, R22, 0x1, -R21 ;  /* 0x00000001160a7824 */ /* 0x000fe200078e0a15 */
[----:B------:R-:W-:Y:S01]  /*1b90*/  FSEL R11, R29, R24, P2 ;  /* 0x000000181d0b7208 */ /* 0x000fe20001000000 */
[----:B------:R-:W1:Y:S01]  /*1ba0*/  MUFU.RCP R17, R17 ;  /* 0x0000001100117308 */ /* 0x000e620000001000 */
[----:B------:R-:W-:Y:S01]  /*1bb0*/  FSEL R26, R26, R37, P2 ;  /* 0x000000251a1a7208 */ /* 0x000fe20001000000 */
[----:B------:R-:W-:-:S02]  /*1bc0*/  IMAD.IADD R29, R14, 0x1, -R23 ;  /* 0x000000010e1d7824 */ /* 0x000fc400078e0a17 */
[----:B0-----:R-:W-:Y:S01]  /*1bd0*/  FMUL R37, R15, R34 ;  /* 0x000000220f257220 */ /* 0x001fe20000400000 */
[----:B------:R-:W-:Y:S02]  /*1be0*/  IMAD R24, R13, 0x8, R28 ;  /* 0x000000080d187824 */ /* 0x000fe400078e021c */
[----:B------:R-:W-:Y:S01]  /*1bf0*/  @!P5 FMUL R7, R7, 16777216 ;  /* 0x4b8000000707d820 */ /* 0x000fe20000400000 */
[----:B------:R-:W-:Y:S01]  /*1c00*/  @!P5 FMUL R27, R27, 16777216 ;  /* 0x4b8000001b1bd820 */ /* 0x000fe20000400000 */
[----:B------:R-:W-:Y:S01]  /*1c10*/  FMUL R34, R15, R6 ;  /* 0x000000060f227220 */ /* 0x000fe20000400000 */
[----:B------:R-:W-:Y:S01]  /*1c20*/  FFMA.FTZ R13, R19, 1.1920928955078125e-07, R16 ;  /* 0x34000000130d7823 */ /* 0x000fe20000010010 */
[----:B------:R-:W-:Y:S02]  /*1c30*/  IMAD.MOV.U32 R6, RZ, RZ, 0x3dc6b27f ;  /* 0x3dc6b27fff067424 */ /* 0x000fe400078e00ff */
[----:B------:R-:W-:Y:S01]  /*1c40*/  FADD R10, R10, -1 ;  /* 0xbf8000000a0a7421 */ /* 0x000fe20000000000 */
[----:B------:R-:W0:Y:S01]  /*1c50*/  LDC R16, c[0x0][0x278] ;  /* 0x00009e00ff107b82 */ /* 0x000e220000000800 */
[----:B------:R-:W-:Y:S01]  /*1c60*/  FADD R29, R29, -1 ;  /* 0xbf8000001d1d7421 */ /* 0x000fe20000000000 */
[C---:B------:R-:W-:Y:S01]  /*1c70*/  FMUL R19, R15.reuse, R30 ;  /* 0x0000001e0f137220 */ /* 0x040fe20000400000 */
[C---:B------:R-:W-:Y:S01]  /*1c80*/  FMUL R18, R15.reuse, R18 ;  /* 0x000000120f127220 */ /* 0x040fe20000400000 */
[C---:B------:R-:W-:Y:S01]  /*1c90*/  FMUL R20, R15.reuse, R20 ;  /* 0x000000140f147220 */ /* 0x040fe20000400000 */
[C---:B------:R-:W-:Y:S01]  /*1ca0*/  FMUL R39, R15.reuse, R35 ;  /* 0x000000230f277220 */ /* 0x040fe20000400000 */
[C---:B------:R-:W-:Y:S01]  /*1cb0*/  FMUL R7, R15.reuse, R7 ;  /* 0x000000070f077220 */ /* 0x040fe20000400000 */
[----:B------:R-:W-:Y:S01]  /*1cc0*/  FMUL R30, R15, R27 ;  /* 0x0000001b0f1e7220 */ /* 0x000fe20000400000 */
[-C--:B------:R-:W-:Y:S01]  /*1cd0*/  FFMA.FTZ R15, R10, R6.reuse, -0.16845393180847167969 ;  /* 0xbe2c7f300a0f7423 */ /* 0x080fe20000010006 */
[C---:B------:R-:W-:Y:S01]  /*1ce0*/  FFMA.FTZ R6, R29.reuse, R6, -0.16845393180847167969 ;  /* 0xbe2c7f301d067423 */ /* 0x040fe20000010006 */
[----:B------:R-:W-:Y:S01]  /*1cf0*/  @!P1 FMUL R32, R32, 16777216 ;  /* 0x4b80000020209820 */ /* 0x000fe20000400000 */
[----:B------:R-:W-:Y:S01]  /*1d00*/  @!P1 FMUL R4, R4, 16777216 ;  /* 0x4b80000004049820 */ /* 0x000fe20000400000 */
[C---:B------:R-:W-:Y:S01]  /*1d10*/  FFMA.FTZ R15, R10.reuse, R15, 0.1716887056827545166 ;  /* 0x3e2fcf2a0a0f7423 */ /* 0x040fe2000001000f */
[----:B------:R-:W-:Y:S01]  /*1d20*/  FFMA.FTZ R6, R29, R6, 0.1716887056827545166 ;  /* 0x3e2fcf2a1d067423 */ /* 0x000fe20000010006 */
[----:B------:R-:W-:Y:S01]  /*1d30*/  @!P1 FMUL R25, R25, 16777216 ;  /* 0x4b80000019199820 */ /* 0x000fe20000400000 */
[----:B------:R-:W-:Y:S01]  /*1d40*/  @!P1 FMUL R5, R5, 16777216 ;  /* 0x4b80000005059820 */ /* 0x000fe20000400000 */
[----:B------:R-:W-:Y:S01]  /*1d50*/  @!P1 FMUL R11, R11, 16777216 ;  /* 0x4b8000000b0b9820 */ /* 0x000fe20000400000 */
[----:B------:R-:W-:Y:S01]  /*1d60*/  FFMA.FTZ R6, R29, R6, -0.17900948226451873779 ;  /* 0xbe374e431d067423 */ /* 0x000fe20000010006 */
[C---:B-1----:R-:W-:Y:S01]  /*1d70*/  FMUL R49, R17.reuse, R32 ;  /* 0x0000002011317220 */ /* 0x042fe20000400000 */
[C---:B------:R-:W-:Y:S01]  /*1d80*/  FFMA.FTZ R15, R10.reuse, R15, -0.17900948226451873779 ;  /* 0xbe374e430a0f7423 */ /* 0x040fe2000001000f */
[C---:B------:R-:W-:Y:S01]  /*1d90*/  FMUL R21, R17.reuse, R4 ;  /* 0x0000000411157220 */ /* 0x040fe20000400000 */
[C---:B------:R-:W-:Y:S01]  /*1da0*/  FMUL R32, R17.reuse, R25 ;  /* 0x0000001911207220 */ /* 0x040fe20000400000 */
[C---:B------:R-:W-:Y:S01]  /*1db0*/  FMUL R4, R17.reuse, R5 ;  /* 0x0000000511047220 */ /* 0x040fe20000400000 */
[----:B------:R-:W-:Y:S01]  /*1dc0*/  FMUL R11, R17, R11 ;  /* 0x0000000b110b7220 */ /* 0x000fe20000400000 */
[----:B------:R-:W-:Y:S01]  /*1dd0*/  FFMA.FTZ R6, R29, R6, 0.20512372255325317383 ;  /* 0x3e520bf41d067423 */ /* 0x000fe20000010006 */
[----:B------:R-:W-:Y:S01]  /*1de0*/  FFMA.FTZ R15, R10, R15, 0.20512372255325317383 ;  /* 0x3e520bf40a0f7423 */ /* 0x000fe2000001000f */
[----:B------:R-:W-:Y:S01]  /*1df0*/  F2FP.BF16.F32.PACK_AB R5, R21, R32 ;  /* 0x000000201505723e */ /* 0x000fe200000010ff */
[----:B0-----:R-:W-:-:S02]  /*1e00*/  IMAD R47, R9, R16, RZ ;  /* 0x00000010092f7224 */ /* 0x001fc400078e02ff */
[----:B------:R-:W-:Y:S01]  /*1e10*/  FFMA.FTZ R32, R29, R6, -0.24046532809734344482 ;  /* 0xbe763c8b1d207423 */ /* 0x000fe20000010006 */
[----:B------:R-:W-:Y:S01]  /*1e20*/  FFMA.FTZ R15, R10, R15, -0.24046532809734344482 ;  /* 0xbe763c8b0a0f7423 */ /* 0x000fe2000001000f */
[----:B------:R-:W-:Y:S01]  /*1e30*/  F2FP.BF16.F32.PACK_AB R4, R4, R11 ;  /* 0x0000000b0404723e */ /* 0x000fe200000010ff */
[----:B------:R-:W0:Y:S01]  /*1e40*/  LDC.64 R42, c[0x0][0x228] ;  /* 0x00008a00ff2a7b82 */ /* 0x000e220000000a00 */
[----:B------:R-:W-:Y:S01]  /*1e50*/  F2FP.BF16.F32.PACK_AB R6, R19, R34 ;  /* 0x000000221306723e */ /* 0x000fe200000010ff */
[----:B------:R-:W-:Y:S01]  /*1e60*/  FFMA.FTZ R9, R10, R15, 0.28857114911079406738 ;  /* 0x3e93bf990a097423 */ /* 0x000fe2000001000f */
[----:B------:R-:W-:-:S05]  /*1e70*/  F2FP.BF16.F32.PACK_AB R7, R7, R30 ;  /* 0x0000001e0707723e */ /* 0x000fca00000010ff */
[----:B------:R-:W-:Y:S01]  /*1e80*/  BAR.SYNC.DEFER_BLOCKING 0x0 ;  /* 0x0000000000007b1d */ /* 0x000fe20000010000 */
[----:B------:R-:W-:Y:S01]  /*1e90*/  LEA R38, R8, UR14, 0x4 ;  /* 0x0000000e08267c11 */ /* 0x000fe2000f8e20ff */
[----:B------:R-:W-:Y:S01]  /*1ea0*/  FFMA.FTZ R9, R10, R9, -0.36067417263984680176 ;  /* 0xbeb8aa490a097423 */ /* 0x000fe20000010009 */
[----:B------:R-:W-:Y:S01]  /*1eb0*/  @!P1 FMUL R26, R26, 16777216 ;  /* 0x4b8000001a1a9820 */ /* 0x000fe20000400000 */
[----:B------:R-:W-:Y:S01]  /*1ec0*/  @!P1 FMUL R36, R36, 16777216 ;  /* 0x4b80000024249820 */ /* 0x000fe20000400000 */
[----:B------:R-:W-:Y:S01]  /*1ed0*/  @!P1 FMUL R33, R33, 16777216 ;  /* 0x4b80000021219820 */ /* 0x000fe20000400000 */
[----:B------:R-:W-:Y:S01]  /*1ee0*/  FFMA.FTZ R9, R10, R9, 0.48089820146560668945 ;  /* 0x3ef6384a0a097423 */ /* 0x000fe20000010009 */
[----:B------:R-:W-:Y:S01]  /*1ef0*/  ISETP.GE.U32.AND P1, PT, R22, 0x7f800000, PT ;  /* 0x7f8000001600780c */ /* 0x000fe20003f26070 */
[----:B------:R-:W-:Y:S01]  /*1f00*/  IMAD R15, R16, 0x2, R47 ;  /* 0x00000002100f7824 */ /* 0x000fe200078e022f */
[----:B------:R-:W-:Y:S01]  /*1f10*/  ULDC.64 UR4, c[0x0][0x270] ;  /* 0x00009c0000047ab9 */ /* 0x000fe20000000a00 */
[C---:B------:R-:W-:Y:S01]  /*1f20*/  FFMA.FTZ R9, R10.reuse, R9, -0.72134751081466674805 ;  /* 0xbf38aa3b0a097423 */ /* 0x040fe20000010009 */
[C---:B------:R-:W-:Y:S01]  /*1f30*/  FMUL R26, R17.reuse, R26 ;  /* 0x0000001a111a7220 */ /* 0x040fe20000400000 */
[C---:B------:R-:W-:Y:S01]  /*1f40*/  FMUL R28, R17.reuse, R36 ;  /* 0x00000024111c7220 */ /* 0x040fe20000400000 */
[----:B------:R-:W-:Y:S01]  /*1f50*/  FMUL R41, R17, R33 ;  /* 0x0000002111297220 */ /* 0x000fe20000400000 */
[----:B------:R-:W-:Y:S01]  /*1f60*/  FMUL R9, R10, R9 ;  /* 0x000000090a097220 */ /* 0x000fe20000400000 */
[----:B------:R-:W-:Y:S01]  /*1f70*/  FFMA.FTZ R32, R29, R32, 0.28857114911079406738 ;  /* 0x3e93bf991d207423 */ /* 0x000fe20000010020 */
[----:B------:R-:W-:Y:S01]  /*1f80*/  UIMAD UR4, UR15, UR4, URZ ;  /* 0x000000040f0472a4 */ /* 0x000fe2000f8e023f */
[----:B------:R-:W-:-:S02]  /*1f90*/  IMAD R17, R16, 0x2, R15 ;  /* 0x0000000210117824 */ /* 0x000fc400078e020f */
[----:B------:R-:W-:Y:S01]  /*1fa0*/  FMUL R9, R10, R9 ;  /* 0x000000090a097220 */ /* 0x000fe20000400000 */
[C---:B------:R-:W-:Y:S01]  /*1fb0*/  FFMA.FTZ R32, R29.reuse, R32, -0.36067417263984680176 ;  /* 0xbeb8aa491d207423 */ /* 0x040fe20000010020 */
[----:B------:R-:W-:Y:S01]  /*1fc0*/  USHF.L.U32 UR6, UR4, 0x1, URZ ;  /* 0x0000000104067899 */ /* 0x000fe2000800063f */
[----:B------:R-:W-:Y:S02]  /*1fd0*/  IMAD R19, R16, 0x2, R17 ;  /* 0x0000000210137824 */ /* 0x000fe400078e0211 */
[----:B------:R-:W-:Y:S01]  /*1fe0*/  FFMA.FTZ R30, R10, 1.4426950216293334961, R9 ;  /* 0x3fb8aa3b0a1e7823 */ /* 0x000fe20000010009 */
[----:B------:R-:W-:Y:S01]  /*1ff0*/  FFMA.FTZ R32, R29, R32, 0.48089820146560668945 ;  /* 0x3ef6384a1d207423 */ /* 0x000fe20000010020 */
[----:B------:R1:W-:Y:S01]  /*2000*/  STSM.16.M88.4 [R24], R4 ;  /* 0x0000000418007844 */ /* 0x0003e20000000200 */
[C---:B------:R-:W-:Y:S02]  /*2010*/  IMAD R21, R16.reuse, 0x2, R19 ;  /* 0x0000000210157824 */ /* 0x040fe400078e0213 */
[----:B------:R-:W-:Y:S01]  /*2020*/  FADD R45, R45, R30 ;  /* 0x0000001e2d2d7221 */ /* 0x000fe20000000000 */
[C---:B------:R-:W-:Y:S01]  /*2030*/  FFMA.FTZ R32, R29.reuse, R32, -0.72134751081466674805 ;  /* 0xbf38aa3b1d207423 */ /* 0x040fe20000010020 */
[----:B------:R-:W-:Y:S01]  /*2040*/  BAR.SYNC.DEFER_BLOCKING 0x0 ;  /* 0x0000000000007b1d */ /* 0x000fe20000010000 */
[----:B------:R-:W-:Y:S01]  /*2050*/  IMAD R23, R16, 0x2, R21 ;  /* 0x0000000210177824 */ /* 0x000fe200078e0215 */
[----:B------:R-:W-:Y:S01]  /*2060*/  LEA.HI R44, R44, R31, RZ, 0x1f ;  /* 0x0000001f2c2c7211 */ /* 0x000fe200078ff8ff */
[C---:B------:R-:W-:Y:S01]  /*2070*/  FMUL R32, R29.reuse, R32 ;  /* 0x000000201d207220 */ /* 0x040fe20000400000 */
[----:B------:R-:W-:Y:S01]  /*2080*/  ISETP.GE.U32.AND P3, PT, R14, 0x7f800000, PT ;  /* 0x7f8000000e00780c */ /* 0x000fe20003f66070 */
[----:B------:R-:W-:Y:S01]  /*2090*/  IMAD R25, R16, 0x2, R23 ;  /* 0x0000000210197824 */ /* 0x000fe200078e0217 */
[----:B------:R-:W-:Y:S01]  /*20a0*/  FSETP.NEU.AND P2, PT, R22, RZ, PT ;  /* 0x000000ff1600720b */ /* 0x000fe20003f4d000 */
[----:B------:R-:W-:-:S02]  /*20b0*/  FMUL R32, R29, R32 ;  /* 0x000000201d207220 */ /* 0x000fc40000400000 */
[----:B------:R-:W-:Y:S02]  /*20c0*/  IMAD R27, R16, 0x2, R25 ;  /* 0x00000002101b7824 */ /* 0x000fe400078e0219 */
[----:B------:R-:W-:Y:S01]  /*20d0*/  FFMA.FTZ R32, R29, 1.4426950216293334961, R32 ;  /* 0x3fb8aa3b1d207823 */ /* 0x000fe20000010020 */
[----:B-1----:R-:W-:Y:S01]  /*20e0*/  IMAD R4, R2, UR5, RZ ;  /* 0x0000000502047c24 */ /* 0x002fe2000f8e02ff */
[----:B------:R-:W-:Y:S01]  /*20f0*/  F2FP.BF16.F32.PACK_AB R6, R20, R37 ;  /* 0x000000251406723e */ /* 0x000fe200000010ff */
[----:B------:R-:W-:Y:S01]  /*2100*/  @P1 IMAD.MOV.U32 R7, RZ, RZ, 0x7f800000 ;  /* 0x7f800000ff071424 */ /* 0x000fe200078e00ff */
[----:B------:R-:W-:Y:S01]  /*2110*/  UIMAD.WIDE UR4, UR4, 0x2, URZ ;  /* 0x00000002040478a5 */ /* 0x000fe2000f8e023f */
[C---:B------:R-:W-:Y:S02]  /*2120*/  IMAD.SHL.U32 R5, R4.reuse, 0x2, RZ ;  /* 0x0000000204057824 */ /* 0x040fe400078e00ff */
[----:B------:R-:W-:Y:S01]  /*2130*/  FADD R13, R13, R32 ;  /* 0x000000200d0d7221 */ /* 0x000fe20000000000 */
[----:B------:R-:W-:-:S04]  /*2140*/  IMAD.HI R46, R4, 0x2, RZ ;  /* 0x00000002042e7827 */ /* 0x000fc800078e02ff */
[----:B------:R-:W-:Y:S01]  /*2150*/  @P1 FFMA.FTZ R45, R22, R7, +INF ;  /* 0x7f800000162d1423 */ /* 0x000fe20000010007 */
[----:B------:R-:W-:Y:S02]  /*2160*/  F2FP.BF16.F32.PACK_AB R4, R28, R49 ;  /* 0x000000311c04723e */ /* 0x000fe400000010ff */
[----:B0-----:R-:W-:Y:S01]  /*2170*/  IADD3 R42, P4, P5, R5, UR6, R42 ;  /* 0x00000006052a7c10 */ /* 0x001fe2000fd9e02a */
[----:B------:R-:W-:Y:S01]  /*2180*/  IMAD R29, R16, 0x2, R27 ;  /* 0x00000002101d7824 */ /* 0x000fe200078e021b */
[----:B------:R-:W0:Y:S01]  /*2190*/  LDS.128 R8, [R38] ;  /* 0x0000000026087984 */ /* 0x000e220000000c00 */
[----:B------:R-:W-:Y:S01]  /*21a0*/  F2FP.BF16.F32.PACK_AB R5, R26, R41 ;  /* 0x000000291a05723e */ /* 0x000fe200000010ff */
[----:B------:R-:W-:Y:S01]  /*21b0*/  @P3 IMAD.MOV.U32 R41, RZ, RZ, 0x7f800000 ;  /* 0x7f800000ff293424 */ /* 0x000fe200078e00ff */
[----:B------:R-:W-:Y:S01]  /*21c0*/  F2FP.BF16.F32.PACK_AB R7, R18, R39 ;  /* 0x000000271207723e */ /* 0x000fe200000010ff */
[----:B------:R-:W-:Y:S01]  /*21d0*/  BAR.SYNC.DEFER_BLOCKING 0x0 ;  /* 0x0000000000007b1d */ /* 0x000fe20000010000 */
[----:B------:R-:W-:-:S02]  /*21e0*/  IMAD R31, R16, 0x2, R29 ;  /* 0x00000002101f7824 */ /* 0x000fc400078e021d */
[----:B------:R-:W-:Y:S01]  /*21f0*/  @P3 FFMA.FTZ R13, R14, R41, +INF ;  /* 0x7f8000000e0d3423 */ /* 0x000fe20000010029 */
[----:B------:R-:W-:Y:S01]  /*2200*/  IADD3.X R46, R46, UR5, R43, P4, P5 ;  /* 0x000000052e2e7c10 */ /* 0x000fe2000a7ea42b */
[----:B------:R-:W-:Y:S01]  /*2210*/  IMAD R33, R16, 0x2, R31 ;  /* 0x0000000210217824 */ /* 0x000fe200078e021f */
[----:B------:R-:W-:Y:S01]  /*2220*/  FSETP.NEU.AND P1, PT, R14, RZ, PT ;  /* 0x000000ff0e00720b */ /* 0x000fe20003f2d000 */
[----:B------:R-:W-:Y:S01]  /*2230*/  ULDC UR4, c[0x0][0x27c] ;  /* 0x00009f0000047ab9 */ /* 0x000fe20000000800 */
[-C--:B------:R-:W-:Y:S01]  /*2240*/  LEA R48, P4, R47, R42.reuse, 0x1 ;  /* 0x0000002a2f307211 */ /* 0x080fe200078808ff */
[C---:B------:R-:W-:Y:S01]  /*2250*/  IMAD R35, R16.reuse, 0x2, R33 ;  /* 0x0000000210237824 */ /* 0x040fe200078e0221 */
[-C--:B------:R-:W-:Y:S01]  /*2260*/  LEA R14, P3, R15, R42.reuse, 0x1 ;  /* 0x0000002a0f0e7211 */ /* 0x080fe200078608ff */
[----:B------:R-:W-:Y:S01]  /*2270*/  UIMAD UR4, UR15, UR4, URZ ;  /* 0x000000040f0472a4 */ /* 0x000fe2000f8e023f */
[----:B------:R-:W-:Y:S01]  /*2280*/  LEA R18, P5, R19, R42, 0x1 ;  /* 0x0000002a13127211 */ /* 0x000fe200078a08ff */
[C---:B------:R-:W-:Y:S01]  /*2290*/  IMAD R37, R16.reuse, 0x2, R35 ;  /* 0x0000000210257824 */ /* 0x040fe200078e0223 */
[-C--:B------:R-:W-:Y:S01]  /*22a0*/  LEA.HI.X.SX32 R49, R47, R46.reuse, 0x1, P4 ;  /* 0x0000002e2f317211 */ /* 0x080fe200020f0eff */
[----:B------:R-:W-:Y:S01]  /*22b0*/  USHF.L.U32 UR6, UR4, 0x2, URZ ;  /* 0x0000000204067899 */ /* 0x000fe2000800063f */
[----:B------:R-:W-:Y:S01]  /*22c0*/  LEA.HI.X.SX32 R15, R15, R46, 0x1, P3 ;  /* 0x0000002e0f0f7211 */ /* 0x000fe200018f0eff */
[C---:B------:R-:W-:Y:S01]  /*22d0*/  IMAD R39, R16.reuse, 0x2, R37 ;  /* 0x0000000210277824 */ /* 0x040fe200078e0225 */
[-C--:B------:R-:W-:Y:S01]  /*22e0*/  LEA R20, P4, R21, R42.reuse, 0x1 ;  /* 0x0000002a15147211 */ /* 0x080fe200078808ff */
[----:B------:R-:W-:Y:S01]  /*22f0*/  UIMAD.WIDE UR4, UR4, 0x4, URZ ;  /* 0x00000004040478a5 */ /* 0x000fe2000f8e023f */
[----:B------:R-:W-:Y:S01]  /*2300*/  LEA R22, P3, R23, R42, 0x1 ;  /* 0x0000002a17167211 */ /* 0x000fe200078608ff */
[C---:B------:R-:W-:Y:S01]  /*2310*/  IMAD R41, R16.reuse, 0x2, R39 ;  /* 0x0000000210297824 */ /* 0x040fe200078e0227 */
[----:B------:R-:W-:Y:S01]  /*2320*/  LEA.HI.X.SX32 R19, R19, R46, 0x1, P5 ;  /* 0x0000002e13137211 */ /* 0x000fe200028f0eff */
[----:B------:R1:W-:Y:S02]  /*2330*/  STSM.16.M88.4 [R24], R4 ;  /* 0x0000000418007844 */ /* 0x0003e40000000200 */
[----:B------:R-:W-:Y:S01]  /*2340*/  IMAD R43, R16, 0x2, R41 ;  /* 0x00000002102b7824 */ /* 0x000fe200078e0229 */
[----:B------:R-:W-:Y:S01]  /*2350*/  BAR.SYNC.DEFER_BLOCKING 0x0 ;  /* 0x0000000000007b1d */ /* 0x000fe20000010000 */
[----:B------:R-:W-:-:S02]  /*2360*/  LEA R16, P6, R17, R42, 0x1 ;  /* 0x0000002a11107211 */ /* 0x000fc400078c08ff */
[----:B------:R-:W-:Y:S02]  /*2370*/  LEA R26, P5, R27, R42, 0x1 ;  /* 0x0000002a1b1a7211 */ /* 0x000fe400078a08ff */
[-C--:B------:R-:W-:Y:S02]  /*2380*/  LEA.HI.X.SX32 R17, R17, R46.reuse, 0x1, P6 ;  /* 0x0000002e11117211 */ /* 0x080fe400030f0eff */
[-C--:B------:R-:W-:Y:S02]  /*2390*/  LEA.HI.X.SX32 R21, R21, R46.reuse, 0x1, P4 ;  /* 0x0000002e15157211 */ /* 0x080fe400020f0eff */
[----:B------:R-:W-:Y:S02]  /*23a0*/  LEA.HI.X.SX32 R23, R23, R46, 0x1, P3 ;  /* 0x0000002e17177211 */ /* 0x000fe400018f0eff */
[-C--:B------:R-:W-:Y:S02]  /*23b0*/  LEA R28, P4, R29, R42.reuse, 0x1 ;  /* 0x0000002a1d1c7211 */ /* 0x080fe400078808ff */
[----:B-1----:R-:W-:-:S02]  /*23c0*/  LEA R24, P6, R25, R42, 0x1 ;  /* 0x0000002a19187211 */ /* 0x002fc400078c08ff */
[----:B------:R-:W-:Y:S02]  /*23d0*/  LEA R30, P3, R31, R42, 0x1 ;  /* 0x0000002a1f1e7211 */ /* 0x000fe400078608ff */
[----:B------:R-:W-:Y:S02]  /*23e0*/  LEA.HI.X.SX32 R25, R25, R46, 0x1, P6 ;  /* 0x0000002e19197211 */ /* 0x000fe400030f0eff */
[----:B------:R-:W-:Y:S02]  /*23f0*/  LEA R32, P6, R33, R42, 0x1 ;  /* 0x0000002a21207211 */ /* 0x000fe400078c08ff */
[----:B------:R-:W-:Y:S02]  /*2400*/  LEA.HI.X.SX32 R27, R27, R46, 0x1, P5 ;  /* 0x0000002e1b1b7211 */ /* 0x000fe400028f0eff */
[----:B------:R-:W-:Y:S01]  /*2410*/  LEA R34, P5, R35, R42, 0x1 ;  /* 0x0000002a23227211 */ /* 0x000fe200078a08ff */
[----:B------:R1:W2:Y:S01]  /*2420*/  LDS.128 R4, [R38] ;  /* 0x0000000026047984 */ /* 0x0002a20000000c00 */
[----:B------:R-:W-:-:S02]  /*2430*/  LEA.HI.X.SX32 R29, R29, R46, 0x1, P4 ;  /* 0x0000002e1d1d7211 */ /* 0x000fc400020f0eff */
[-C--:B------:R-:W-:Y:S01]  /*2440*/  LEA.HI.X.SX32 R31, R31, R46.reuse, 0x1, P3 ;  /* 0x0000002e1f1f7211 */ /* 0x080fe200018f0eff */
[----:B0-----:R-:W-:Y:S01]  /*2450*/  STG.E.U16 desc[UR16][R48.64], R8 ;  /* 0x0000000830007986 */ /* 0x001fe2000c101510 */
[----:B------:R-:W-:Y:S02]  /*2460*/  LEA.HI.X.SX32 R33, R33, R46, 0x1, P6 ;  /* 0x0000002e21217211 */ /* 0x000fe400030f0eff */
[-C--:B------:R-:W-:Y:S01]  /*2470*/  LEA R36, P4, R37, R42.reuse, 0x1 ;  /* 0x0000002a25247211 */ /* 0x080fe200078808ff */
[----:B------:R0:W-:Y:S01]  /*2480*/  STG.E.U16 desc[UR16][R14.64], R9 ;  /* 0x000000090e007986 */ /* 0x0001e2000c101510 */
[-C--:B-1----:R-:W-:Y:S02]  /*2490*/  LEA R38, P3, R39, R42.reuse, 0x1 ;  /* 0x0000002a27267211 */ /* 0x082fe400078608ff */
[----:B------:R-:W-:Y:S01]  /*24a0*/  LEA R40, P6, R41, R42, 0x1 ;  /* 0x0000002a29287211 */ /* 0x000fe200078c08ff */
[----:B------:R1:W-:Y:S01]  /*24b0*/  STG.E.U16 desc[UR16][R16.64], R10 ;  /* 0x0000000a10007986 */ /* 0x0003e2000c101510 */
[----:B------:R-:W-:-:S02]  /*24c0*/  LEA.HI.X.SX32 R35, R35, R46, 0x1, P5 ;  /* 0x0000002e23237211 */ /* 0x000fc400028f0eff */
[----:B------:R-:W-:Y:S01]  /*24d0*/  LEA R42, P5, R43, R42, 0x1 ;  /* 0x0000002a2b2a7211 */ /* 0x000fe200078a08ff */
[----:B------:R3:W-:Y:S01]  /*24e0*/  STG.E.U16 desc[UR16][R18.64], R11 ;  /* 0x0000000b12007986 */ /* 0x0007e2000c101510 */
[-C--:B------:R-:W-:Y:S02]  /*24f0*/  LEA.HI.X.SX32 R37, R37, R46.reuse, 0x1, P4 ;  /* 0x0000002e25257211 */ /* 0x080fe400020f0eff */
[-C--:B------:R-:W-:Y:S02]  /*2500*/  LEA.HI.X.SX32 R39, R39, R46.reuse, 0x1, P3 ;  /* 0x0000002e27277211 */ /* 0x080fe400018f0eff */
[----:B0-----:R-:W-:Y:S02]  /*2510*/  PRMT R15, R8, 0x7632, R15 ;  /* 0x00007632080f7816 */ /* 0x001fe4000000000f */
[-C--:B------:R-:W-:Y:S02]  /*2520*/  LEA.HI.X.SX32 R41, R41, R46.reuse, 0x1, P6 ;  /* 0x0000002e29297211 */ /* 0x080fe400030f0eff */
[----:B------:R-:W-:Y:S01]  /*2530*/  LEA.HI.X.SX32 R43, R43, R46, 0x1, P5 ;  /* 0x0000002e2b2b7211 */ /* 0x000fe200028f0eff */
[----:B------:R0:W-:Y:S01]  /*2540*/  STG.E.U16 desc[UR16][R20.64], R15 ;  /* 0x0000000f14007986 */ /* 0x0001e2000c101510 */
[----:B-1----:R-:W-:-:S02]  /*2550*/  PRMT R17, R9, 0x7632, R17 ;  /* 0x0000763209117816 */ /* 0x002fc40000000011 */
[----:B------:R-:W-:Y:S01]  /*2560*/  PRMT R46, R10, 0x7632, R46 ;  /* 0x000076320a2e7816 */ /* 0x000fe2000000002e */
[----:B------:R-:W1:Y:S01]  /*2570*/  LDC.64 R8, c[0x0][0x230] ;  /* 0x00008c00ff087b82 */ /* 0x000e620000000a00 */
[----:B------:R-:W-:Y:S01]  /*2580*/  PRMT R47, R11, 0x7632, R47 ;  /* 0x000076320b2f7816 */ /* 0x000fe2000000002f */
[----:B------:R-:W-:Y:S01]  /*2590*/  STG.E.U16 desc[UR16][R22.64], R17 ;  /* 0x0000001116007986 */ /* 0x000fe2000c101510 */
[----:B------:R-:W-:-:S03]  /*25a0*/  FSEL R45, R45, -INF , P2 ;  /* 0xff8000002d2d7808 */ /* 0x000fc60001000000 */
[----:B------:R-:W-:Y:S02]  /*25b0*/  STG.E.U16 desc[UR16][R24.64], R46 ;  /* 0x0000002e18007986 */ /* 0x000fe4000c101510 */
[----:B------:R-:W-:Y:S02]  /*25c0*/  FFMA R12, R45, 0.69314718246459960938, R12 ;  /* 0x3f3172182d0c7823 */ /* 0x000fe4000000000c */
[----:B------:R-:W-:Y:S01]  /*25d0*/  STG.E.U16 desc[UR16][R26.64], R47 ;  /* 0x0000002f1a007986 */ /* 0x000fe2000c101510 */
[----:B--2---:R-:W-:Y:S02]  /*25e0*/  PRMT R10, R4, 0x7632, R10 ;  /* 0x00007632040a7816 */ /* 0x004fe4000000000a */
[----:B---3--:R-:W-:Y:S01]  /*25f0*/  PRMT R19, R5, 0x7632, R19 ;  /* 0x0000763205137816 */ /* 0x008fe20000000013 */
[----:B------:R2:W-:Y:S01]  /*2600*/  STG.E.U16 desc[UR16][R28.64], R4 ;  /* 0x000000041c007986 */ /* 0x0005e2000c101510 */
[----:B------:R-:W-:Y:S02]  /*2610*/  PRMT R11, R6, 0x7632, R11 ;  /* 0x00007632060b7816 */ /* 0x000fe4000000000b */
[----:B0-----:R-:W-:Y:S01]  /*2620*/  PRMT R21, R7, 0x7632, R21 ;  /* 0x0000763207157816 */ /* 0x001fe20000000015 */
[----:B------:R0:W-:Y:S04]  /*2630*/  STG.E.U16 desc[UR16][R30.64], R5 ;  /* 0x000000051e007986 */ /* 0x0001e8000c101510 */
[----:B------:R0:W-:Y:S04]  /*2640*/  STG.E.U16 desc[UR16][R32.64], R6 ;  /* 0x0000000620007986 */ /* 0x0001e8000c101510 */
[----:B------:R0:W-:Y:S01]  /*2650*/  STG.E.U16 desc[UR16][R34.64], R7 ;  /* 0x0000000722007986 */ /* 0x0001e2000c101510 */
[----:B--2---:R-:W-:-:S03]  /*2660*/  FSEL R4, R13, -INF , P1 ;  /* 0xff8000000d047808 */ /* 0x004fc60000800000 */
[----:B------:R0:W-:Y:S02]  /*2670*/  STG.E.U16 desc[UR16][R36.64], R10 ;  /* 0x0000000a24007986 */ /* 0x0001e4000c101510 */
[----:B------:R-:W-:Y:S01]  /*2680*/  FFMA R13, R4, 0.69314718246459960938, R3 ;  /* 0x3f317218040d7823 */ /* 0x000fe20000000003 */
[----:B------:R-:W-:Y:S01]  /*2690*/  LOP3.LUT R4, R0, 0x3f8, RZ, 0xc0, !PT ;  /* 0x000003f800047812 */ /* 0x000fe200078ec0ff */
[----:B------:R0:W-:Y:S01]  /*26a0*/  STG.E.U16 desc[UR16][R38.64], R19 ;  /* 0x0000001326007986 */ /* 0x0001e2000c101510 */
[C---:B------:R-:W-:Y:S02]  /*26b0*/  IMAD.SHL.U32 R3, R2.reuse, 0x4, RZ ;  /* 0x0000000402037824 */ /* 0x040fe400078e00ff */
[----:B------:R-:W-:Y:S01]  /*26c0*/  IMAD.HI R0, R2, 0x4, RZ ;  /* 0x0000000402007827 */ /* 0x000fe200078e02ff */
[----:B------:R0:W-:Y:S02]  /*26d0*/  STG.E.U16 desc[UR16][R40.64], R11 ;  /* 0x0000000b28007986 */ /* 0x0001e4000c101510 */
[----:B-1----:R-:W-:-:S02]  /*26e0*/  IADD3 R2, P1, P2, R3, UR6, R8 ;  /* 0x0000000603027c10 */ /* 0x002fc4000fa3e008 */
[----:B------:R0:W-:Y:S02]  /*26f0*/  STG.E.U16 desc[UR16][R42.64], R21 ;  /* 0x000000152a007986 */ /* 0x0001e4000c101510 */
[----:B------:R-:W-:Y:S01]  /*2700*/  IADD3.X R3, R0, UR5, R9, P1, P2 ;  /* 0x0000000500037c10 */ /* 0x000fe20008fe4409 */
[----:B------:R-:W-:Y:S06]  /*2710*/  BAR.SYNC.DEFER_BLOCKING 0x0 ;  /* 0x0000000000007b1d */ /* 0x000fec0000010000 */
[----:B------:R0:W-:Y:S02]  /*2720*/  STS.64 [R4+UR14], R12 ;  /* 0x0000000c04007988 */ /* 0x0001e40008000a0e */
[----:B------:R-:W-:Y:S06]  /*2730*/  BAR.SYNC.DEFER_BLOCKING 0x0 ;  /* 0x0000000000007b1d */ /* 0x000fec0000010000 */
[----:B------:R-:W-:Y:S05]  /*2740*/  @P0 EXIT ;  /* 0x000000000000094d */ /* 0x000fea0003800000 */
[----:B0-----:R-:W0:Y:S04]  /*2750*/  LDS R5, [R44] ;  /* 0x000000002c057984 */ /* 0x001e280000000800 */
[----:B0-----:R-:W-:Y:S01]  /*2760*/  STG.E desc[UR16][R2.64], R5 ;  /* 0x0000000502007986 */ /* 0x001fe2000c101910 */
[----:B------:R-:W-:Y:S05]  /*2770*/  EXIT ;  /* 0x000000000000794d */ /* 0x000fea0003800000 */
.L_x_2:
[----:B------:R-:W-:-:S00]  /*2780*/  BRA `(.L_x_2) ;  /* 0xfffffffc00fc7947 */ /* 0x000fc0000383ffff */
[----:B------:R-:W-:-:S00]  /*2790*/  NOP ;  /* 0x0000000000007918 */ /* 0x000fc00000000000 */
        /* <DEDUP_REMOVED lines=14> */
.L_x_3:


//--------------------- .nv.global.init           --------------------------
	.section	.nv.global.init,"aw",@progbits
.nv.global.init:
	.type		_$_str,@object
	.size		_$_str,(.L_0 - _$_str)
_$_str:
        /*0000*/ 	.byte	0x5f, 0x5f, 0x43, 0x55, 0x44, 0x41, 0x5f, 0x46, 0x54, 0x5a, 0x00
.L_0:


//--------------------- .nv.shared.attn_fwd       --------------------------
	.section	.nv.shared.attn_fwd,"aw",@nobits
	.sectionflags	@""
	.align	16
	.zero		1024


//--------------------- .nv.shared.reserved.0     --------------------------
	.section	.nv.shared.reserved.0,"aw",@nobits
	.weak		__nv_reservedSMEM_offset_0_alias
	.size		__nv_reservedSMEM_offset_0_alias, 0, 0
	.other		__nv_reservedSMEM_offset_0_alias,@"STO_CUDA_RESERVED_SHARED STV_DEFAULT"
__nv_reservedSMEM_offset_0_alias:
	.zero		0


//--------------------- .nv.constant0.attn_fwd    --------------------------
	.section	.nv.constant0.attn_fwd,"a",@progbits
	.sectionflags	@""
	.align	4
.nv.constant0.attn_fwd:
	.zero		664


//--------------------- SYMBOLS --------------------------

	.type		.nv.reservedSmem.offset0,@object
	.size		.nv.reservedSmem.offset0,0x4
